//
// Generated by NVIDIA NVVM Compiler
//
// Compiler Build ID: CL-36424714
// Cuda compilation tools, release 13.0, V13.0.88
// Based on NVVM 20.0.0
//

.version 9.0
.target sm_100
.address_size 64

	// .globl	_Z21find_nearest_centroidPfS_S_S_iifPi
.extern .func  (.param .b32 func_retval0) vprintf
(
	.param .b64 vprintf_param_0,
	.param .b64 vprintf_param_1
)
;
.func  (.param .b64 func_retval0) __internal_accurate_pow
(
	.param .b64 __internal_accurate_pow_param_0
)
;
.global .align 1 .b8 $str[37] = {72, 101, 108, 108, 111, 32, 102, 114, 111, 109, 32, 105, 110, 100, 101, 120, 32, 49, 57, 56, 48, 44, 32, 73, 32, 104, 97, 118, 101, 32, 37, 102, 44, 32, 37, 102};

.visible .entry _Z21find_nearest_centroidPfS_S_S_iifPi(
	.param .u64 .ptr .align 1 _Z21find_nearest_centroidPfS_S_S_iifPi_param_0,
	.param .u64 .ptr .align 1 _Z21find_nearest_centroidPfS_S_S_iifPi_param_1,
	.param .u64 .ptr .align 1 _Z21find_nearest_centroidPfS_S_S_iifPi_param_2,
	.param .u64 .ptr .align 1 _Z21find_nearest_centroidPfS_S_S_iifPi_param_3,
	.param .u32 _Z21find_nearest_centroidPfS_S_S_iifPi_param_4,
	.param .u32 _Z21find_nearest_centroidPfS_S_S_iifPi_param_5,
	.param .f32 _Z21find_nearest_centroidPfS_S_S_iifPi_param_6,
	.param .u64 .ptr .align 1 _Z21find_nearest_centroidPfS_S_S_iifPi_param_7
)
{
	.local .align 16 .b8 	__local_depot0[16];
	.reg .b64 	%SP;
	.reg .b64 	%SPL;
	.reg .pred 	%p<75>;
	.reg .b32 	%r<99>;
	.reg .b32 	%f<27>;
	.reg .b64 	%rd<35>;
	.reg .b64 	%fd<103>;

	mov.u64 	%SPL, __local_depot0;
	cvta.local.u64 	%SP, %SPL;
	ld.param.u64 	%rd13, [_Z21find_nearest_centroidPfS_S_S_iifPi_param_0];
	ld.param.u64 	%rd14, [_Z21find_nearest_centroidPfS_S_S_iifPi_param_1];
	ld.param.u64 	%rd11, [_Z21find_nearest_centroidPfS_S_S_iifPi_param_2];
	ld.param.u64 	%rd15, [_Z21find_nearest_centroidPfS_S_S_iifPi_param_3];
	ld.param.u32 	%r24, [_Z21find_nearest_centroidPfS_S_S_iifPi_param_4];
	ld.param.u32 	%r23, [_Z21find_nearest_centroidPfS_S_S_iifPi_param_5];
	ld.param.f32 	%f26, [_Z21find_nearest_centroidPfS_S_S_iifPi_param_6];
	cvta.to.global.u64 	%rd1, %rd15;
	cvta.to.global.u64 	%rd2, %rd11;
	cvta.to.global.u64 	%rd3, %rd14;
	cvta.to.global.u64 	%rd4, %rd13;
	mov.u32 	%r25, %tid.x;
	mov.u32 	%r26, %ctaid.x;
	shl.b32 	%r27, %r26, 9;
	add.s32 	%r1, %r27, %r25;
	setp.ge.s32 	%p2, %r1, %r24;
	@%p2 bra 	$L__BB0_40;
	setp.ne.s32 	%p3, %r1, 1980;
	@%p3 bra 	$L__BB0_3;
	ld.global.f32 	%f14, [%rd4+7920];
	cvt.f64.f32 	%fd40, %f14;
	ld.global.f32 	%f15, [%rd3+7920];
	cvt.f64.f32 	%fd41, %f15;
	add.u64 	%rd16, %SP, 0;
	add.u64 	%rd17, %SPL, 0;
	st.local.v2.f64 	[%rd17], {%fd40, %fd41};
	mov.u64 	%rd18, $str;
	cvta.global.u64 	%rd19, %rd18;
	{ // callseq 0, 0
	.param .b64 param0;
	st.param.b64 	[param0], %rd19;
	.param .b64 param1;
	st.param.b64 	[param1], %rd16;
	.param .b32 retval0;
	call.uni (retval0), 
	vprintf, 
	(
	param0, 
	param1
	);
	ld.param.b32 	%r28, [retval0];
	} // callseq 0
$L__BB0_3:
	setp.lt.s32 	%p4, %r23, 1;
	mov.b32 	%r95, -1;
	@%p4 bra 	$L__BB0_39;
	mul.wide.s32 	%rd20, %r1, 4;
	add.s64 	%rd21, %rd4, %rd20;
	ld.global.f32 	%f1, [%rd21];
	mov.f64 	%fd42, 0d4000000000000000;
	{
	.reg .b32 %temp; 
	mov.b64 	{%temp, %r2}, %fd42;
	}
	and.b32  	%r3, %r2, 2146435072;
	setp.eq.s32 	%p5, %r3, 1062207488;
	setp.lt.s32 	%p6, %r2, 0;
	selp.b32 	%r4, 0, 2146435072, %p6;
	and.b32  	%r34, %r2, 2147483647;
	setp.ne.s32 	%p7, %r34, 1071644672;
	and.pred  	%p1, %p5, %p7;
	or.b32  	%r5, %r4, -2147483648;
	add.s64 	%rd22, %rd3, %rd20;
	ld.global.f32 	%f2, [%rd22];
	setp.eq.s32 	%p8, %r23, 1;
	mov.b32 	%r95, -1;
	mov.b32 	%r96, 0;
	@%p8 bra 	$L__BB0_27;
	add.s64 	%rd34, %rd1, 4;
	add.s64 	%rd33, %rd2, 4;
	mov.b32 	%r95, -1;
	mov.b32 	%r93, 0;
$L__BB0_6:
	setp.lt.s32 	%p9, %r2, 0;
	setp.eq.s32 	%p10, %r3, 1062207488;
	ld.global.f32 	%f16, [%rd33+-4];
	sub.f32 	%f4, %f1, %f16;
	cvt.f64.f32 	%fd1, %f4;
	{
	.reg .b32 %temp; 
	mov.b64 	{%temp, %r8}, %fd1;
	}
	abs.f64 	%fd2, %fd1;
	{ // callseq 1, 0
	.param .b64 param0;
	st.param.f64 	[param0], %fd2;
	.param .b64 retval0;
	call.uni (retval0), 
	__internal_accurate_pow, 
	(
	param0
	);
	ld.param.f64 	%fd43, [retval0];
	} // callseq 1
	setp.lt.s32 	%p12, %r8, 0;
	neg.f64 	%fd45, %fd43;
	selp.f64 	%fd46, %fd45, %fd43, %p10;
	selp.f64 	%fd47, %fd46, %fd43, %p12;
	setp.eq.f32 	%p13, %f4, 0f00000000;
	selp.b32 	%r37, %r8, 0, %p10;
	or.b32  	%r38, %r37, 2146435072;
	selp.b32 	%r39, %r38, %r37, %p9;
	mov.b32 	%r40, 0;
	mov.b64 	%fd48, {%r40, %r39};
	selp.f64 	%fd97, %fd48, %fd47, %p13;
	add.f64 	%fd49, %fd1, 0d4000000000000000;
	{
	.reg .b32 %temp; 
	mov.b64 	{%temp, %r41}, %fd49;
	}
	and.b32  	%r42, %r41, 2146435072;
	setp.ne.s32 	%p14, %r42, 2146435072;
	@%p14 bra 	$L__BB0_11;
	setp.num.f32 	%p15, %f4, %f4;
	@%p15 bra 	$L__BB0_9;
	mov.f64 	%fd50, 0d4000000000000000;
	add.rn.f64 	%fd97, %fd1, %fd50;
	bra.uni 	$L__BB0_11;
$L__BB0_9:
	setp.neu.f64 	%p16, %fd2, 0d7FF0000000000000;
	@%p16 bra 	$L__BB0_11;
	setp.lt.s32 	%p17, %r8, 0;
	selp.b32 	%r43, %r5, %r4, %p1;
	selp.b32 	%r44, %r43, %r4, %p17;
	mov.b32 	%r45, 0;
	mov.b64 	%fd97, {%r45, %r44};
$L__BB0_11:
	setp.lt.s32 	%p18, %r2, 0;
	setp.eq.s32 	%p19, %r3, 1062207488;
	setp.eq.f32 	%p21, %f4, 0f3F800000;
	selp.f64 	%fd7, 0d3FF0000000000000, %fd97, %p21;
	ld.global.f32 	%f17, [%rd34+-4];
	sub.f32 	%f5, %f2, %f17;
	cvt.f64.f32 	%fd8, %f5;
	{
	.reg .b32 %temp; 
	mov.b64 	{%temp, %r9}, %fd8;
	}
	abs.f64 	%fd9, %fd8;
	{ // callseq 2, 0
	.param .b64 param0;
	st.param.f64 	[param0], %fd9;
	.param .b64 retval0;
	call.uni (retval0), 
	__internal_accurate_pow, 
	(
	param0
	);
	ld.param.f64 	%fd51, [retval0];
	} // callseq 2
	setp.lt.s32 	%p22, %r9, 0;
	neg.f64 	%fd53, %fd51;
	selp.f64 	%fd54, %fd53, %fd51, %p19;
	selp.f64 	%fd55, %fd54, %fd51, %p22;
	setp.eq.f32 	%p23, %f5, 0f00000000;
	selp.b32 	%r46, %r9, 0, %p19;
	or.b32  	%r47, %r46, 2146435072;
	selp.b32 	%r48, %r47, %r46, %p18;
	mov.b32 	%r49, 0;
	mov.b64 	%fd56, {%r49, %r48};
	selp.f64 	%fd98, %fd56, %fd55, %p23;
	add.f64 	%fd57, %fd8, 0d4000000000000000;
	{
	.reg .b32 %temp; 
	mov.b64 	{%temp, %r50}, %fd57;
	}
	and.b32  	%r51, %r50, 2146435072;
	setp.ne.s32 	%p24, %r51, 2146435072;
	@%p24 bra 	$L__BB0_16;
	setp.num.f32 	%p25, %f5, %f5;
	@%p25 bra 	$L__BB0_14;
	mov.f64 	%fd58, 0d4000000000000000;
	add.rn.f64 	%fd98, %fd8, %fd58;
	bra.uni 	$L__BB0_16;
$L__BB0_14:
	setp.neu.f64 	%p26, %fd9, 0d7FF0000000000000;
	@%p26 bra 	$L__BB0_16;
	setp.lt.s32 	%p27, %r9, 0;
	selp.b32 	%r52, %r5, %r4, %p1;
	selp.b32 	%r53, %r52, %r4, %p27;
	mov.b32 	%r54, 0;
	mov.b64 	%fd98, {%r54, %r53};
$L__BB0_16:
	setp.lt.s32 	%p28, %r2, 0;
	setp.eq.s32 	%p29, %r3, 1062207488;
	setp.eq.f32 	%p31, %f5, 0f3F800000;
	selp.f64 	%fd59, 0d3FF0000000000000, %fd98, %p31;
	add.f64 	%fd60, %fd7, %fd59;
	cvt.rn.f32.f64 	%f18, %fd60;
	setp.gt.f32 	%p32, %f26, %f18;
	selp.f32 	%f6, %f18, %f26, %p32;
	selp.b32 	%r10, %r93, %r95, %p32;
	ld.global.f32 	%f19, [%rd33];
	sub.f32 	%f7, %f1, %f19;
	cvt.f64.f32 	%fd14, %f7;
	{
	.reg .b32 %temp; 
	mov.b64 	{%temp, %r11}, %fd14;
	}
	abs.f64 	%fd15, %fd14;
	{ // callseq 3, 0
	.param .b64 param0;
	st.param.f64 	[param0], %fd15;
	.param .b64 retval0;
	call.uni (retval0), 
	__internal_accurate_pow, 
	(
	param0
	);
	ld.param.f64 	%fd61, [retval0];
	} // callseq 3
	setp.lt.s32 	%p33, %r11, 0;
	neg.f64 	%fd63, %fd61;
	selp.f64 	%fd64, %fd63, %fd61, %p29;
	selp.f64 	%fd65, %fd64, %fd61, %p33;
	setp.eq.f32 	%p34, %f7, 0f00000000;
	selp.b32 	%r55, %r11, 0, %p29;
	or.b32  	%r56, %r55, 2146435072;
	selp.b32 	%r57, %r56, %r55, %p28;
	mov.b32 	%r58, 0;
	mov.b64 	%fd66, {%r58, %r57};
	selp.f64 	%fd99, %fd66, %fd65, %p34;
	add.f64 	%fd67, %fd14, 0d4000000000000000;
	{
	.reg .b32 %temp; 
	mov.b64 	{%temp, %r59}, %fd67;
	}
	and.b32  	%r60, %r59, 2146435072;
	setp.ne.s32 	%p35, %r60, 2146435072;
	@%p35 bra 	$L__BB0_21;
	setp.nan.f32 	%p36, %f7, %f7;
	@%p36 bra 	$L__BB0_20;
	setp.neu.f64 	%p37, %fd15, 0d7FF0000000000000;
	@%p37 bra 	$L__BB0_21;
	setp.lt.s32 	%p38, %r11, 0;
	selp.b32 	%r61, %r5, %r4, %p1;
	selp.b32 	%r62, %r61, %r4, %p38;
	mov.b32 	%r63, 0;
	mov.b64 	%fd99, {%r63, %r62};
	bra.uni 	$L__BB0_21;
$L__BB0_20:
	mov.f64 	%fd68, 0d4000000000000000;
	add.rn.f64 	%fd99, %fd14, %fd68;
$L__BB0_21:
	setp.lt.s32 	%p39, %r2, 0;
	setp.eq.s32 	%p40, %r3, 1062207488;
	setp.eq.f32 	%p42, %f7, 0f3F800000;
	selp.f64 	%fd20, 0d3FF0000000000000, %fd99, %p42;
	ld.global.f32 	%f20, [%rd34];
	sub.f32 	%f8, %f2, %f20;
	cvt.f64.f32 	%fd21, %f8;
	{
	.reg .b32 %temp; 
	mov.b64 	{%temp, %r12}, %fd21;
	}
	abs.f64 	%fd22, %fd21;
	{ // callseq 4, 0
	.param .b64 param0;
	st.param.f64 	[param0], %fd22;
	.param .b64 retval0;
	call.uni (retval0), 
	__internal_accurate_pow, 
	(
	param0
	);
	ld.param.f64 	%fd69, [retval0];
	} // callseq 4
	setp.lt.s32 	%p43, %r12, 0;
	neg.f64 	%fd71, %fd69;
	selp.f64 	%fd72, %fd71, %fd69, %p40;
	selp.f64 	%fd73, %fd72, %fd69, %p43;
	setp.eq.f32 	%p44, %f8, 0f00000000;
	selp.b32 	%r64, %r12, 0, %p40;
	or.b32  	%r65, %r64, 2146435072;
	selp.b32 	%r66, %r65, %r64, %p39;
	mov.b32 	%r67, 0;
	mov.b64 	%fd74, {%r67, %r66};
	selp.f64 	%fd100, %fd74, %fd73, %p44;
	add.f64 	%fd75, %fd21, 0d4000000000000000;
	{
	.reg .b32 %temp; 
	mov.b64 	{%temp, %r68}, %fd75;
	}
	and.b32  	%r69, %r68, 2146435072;
	setp.ne.s32 	%p45, %r69, 2146435072;
	@%p45 bra 	$L__BB0_26;
	setp.nan.f32 	%p46, %f8, %f8;
	@%p46 bra 	$L__BB0_25;
	setp.neu.f64 	%p47, %fd22, 0d7FF0000000000000;
	@%p47 bra 	$L__BB0_26;
	setp.lt.s32 	%p48, %r12, 0;
	selp.b32 	%r70, %r5, %r4, %p1;
	selp.b32 	%r71, %r70, %r4, %p48;
	mov.b32 	%r72, 0;
	mov.b64 	%fd100, {%r72, %r71};
	bra.uni 	$L__BB0_26;
$L__BB0_25:
	mov.f64 	%fd76, 0d4000000000000000;
	add.rn.f64 	%fd100, %fd21, %fd76;
$L__BB0_26:
	setp.eq.f32 	%p49, %f8, 0f3F800000;
	selp.f64 	%fd77, 0d3FF0000000000000, %fd100, %p49;
	add.f64 	%fd78, %fd20, %fd77;
	cvt.rn.f32.f64 	%f21, %fd78;
	setp.gt.f32 	%p50, %f6, %f21;
	selp.f32 	%f26, %f21, %f6, %p50;
	add.s32 	%r73, %r93, 1;
	selp.b32 	%r95, %r73, %r10, %p50;
	add.s64 	%rd34, %rd34, 8;
	add.s64 	%rd33, %rd33, 8;
	add.s32 	%r93, %r93, 2;
	and.b32  	%r96, %r23, 2147483646;
	setp.ne.s32 	%p51, %r93, %r96;
	@%p51 bra 	$L__BB0_6;
$L__BB0_27:
	and.b32  	%r74, %r23, 1;
	setp.eq.b32 	%p52, %r74, 1;
	not.pred 	%p53, %p52;
	@%p53 bra 	$L__BB0_39;
	ld.param.u64 	%rd31, [_Z21find_nearest_centroidPfS_S_S_iifPi_param_2];
	setp.lt.s32 	%p54, %r2, 0;
	setp.eq.s32 	%p55, %r3, 1062207488;
	cvta.to.global.u64 	%rd23, %rd31;
	mul.wide.u32 	%rd24, %r96, 4;
	add.s64 	%rd25, %rd23, %rd24;
	ld.global.f32 	%f22, [%rd25];
	sub.f32 	%f11, %f1, %f22;
	cvt.f64.f32 	%fd27, %f11;
	{
	.reg .b32 %temp; 
	mov.b64 	{%temp, %r19}, %fd27;
	}
	abs.f64 	%fd28, %fd27;
	{ // callseq 5, 0
	.param .b64 param0;
	st.param.f64 	[param0], %fd28;
	.param .b64 retval0;
	call.uni (retval0), 
	__internal_accurate_pow, 
	(
	param0
	);
	ld.param.f64 	%fd79, [retval0];
	} // callseq 5
	setp.lt.s32 	%p57, %r19, 0;
	neg.f64 	%fd81, %fd79;
	selp.f64 	%fd82, %fd81, %fd79, %p55;
	selp.f64 	%fd83, %fd82, %fd79, %p57;
	setp.eq.f32 	%p58, %f11, 0f00000000;
	selp.b32 	%r75, %r19, 0, %p55;
	or.b32  	%r76, %r75, 2146435072;
	selp.b32 	%r77, %r76, %r75, %p54;
	mov.b32 	%r78, 0;
	mov.b64 	%fd84, {%r78, %r77};
	selp.f64 	%fd101, %fd84, %fd83, %p58;
	add.f64 	%fd85, %fd27, 0d4000000000000000;
	{
	.reg .b32 %temp; 
	mov.b64 	{%temp, %r79}, %fd85;
	}
	and.b32  	%r80, %r79, 2146435072;
	setp.ne.s32 	%p59, %r80, 2146435072;
	@%p59 bra 	$L__BB0_33;
	setp.nan.f32 	%p60, %f11, %f11;
	@%p60 bra 	$L__BB0_32;
	setp.neu.f64 	%p61, %fd28, 0d7FF0000000000000;
	@%p61 bra 	$L__BB0_33;
	setp.lt.s32 	%p62, %r19, 0;
	selp.b32 	%r81, %r5, %r4, %p1;
	selp.b32 	%r82, %r81, %r4, %p62;
	mov.b32 	%r83, 0;
	mov.b64 	%fd101, {%r83, %r82};
	bra.uni 	$L__BB0_33;
$L__BB0_32:
	mov.f64 	%fd86, 0d4000000000000000;
	add.rn.f64 	%fd101, %fd27, %fd86;
$L__BB0_33:
	setp.lt.s32 	%p63, %r2, 0;
	setp.eq.s32 	%p64, %r3, 1062207488;
	setp.eq.f32 	%p66, %f11, 0f3F800000;
	selp.f64 	%fd33, 0d3FF0000000000000, %fd101, %p66;
	add.s64 	%rd27, %rd1, %rd24;
	ld.global.f32 	%f23, [%rd27];
	sub.f32 	%f12, %f2, %f23;
	cvt.f64.f32 	%fd34, %f12;
	{
	.reg .b32 %temp; 
	mov.b64 	{%temp, %r20}, %fd34;
	}
	abs.f64 	%fd35, %fd34;
	{ // callseq 6, 0
	.param .b64 param0;
	st.param.f64 	[param0], %fd35;
	.param .b64 retval0;
	call.uni (retval0), 
	__internal_accurate_pow, 
	(
	param0
	);
	ld.param.f64 	%fd87, [retval0];
	} // callseq 6
	setp.lt.s32 	%p67, %r20, 0;
	neg.f64 	%fd89, %fd87;
	selp.f64 	%fd90, %fd89, %fd87, %p64;
	selp.f64 	%fd91, %fd90, %fd87, %p67;
	setp.eq.f32 	%p68, %f12, 0f00000000;
	selp.b32 	%r84, %r20, 0, %p64;
	or.b32  	%r85, %r84, 2146435072;
	selp.b32 	%r86, %r85, %r84, %p63;
	mov.b32 	%r87, 0;
	mov.b64 	%fd92, {%r87, %r86};
	selp.f64 	%fd102, %fd92, %fd91, %p68;
	add.f64 	%fd93, %fd34, 0d4000000000000000;
	{
	.reg .b32 %temp; 
	mov.b64 	{%temp, %r88}, %fd93;
	}
	and.b32  	%r89, %r88, 2146435072;
	setp.ne.s32 	%p69, %r89, 2146435072;
	@%p69 bra 	$L__BB0_38;
	setp.nan.f32 	%p70, %f12, %f12;
	@%p70 bra 	$L__BB0_37;
	setp.neu.f64 	%p71, %fd35, 0d7FF0000000000000;
	@%p71 bra 	$L__BB0_38;
	setp.lt.s32 	%p72, %r20, 0;
	selp.b32 	%r90, %r5, %r4, %p1;
	selp.b32 	%r91, %r90, %r4, %p72;
	mov.b32 	%r92, 0;
	mov.b64 	%fd102, {%r92, %r91};
	bra.uni 	$L__BB0_38;
$L__BB0_37:
	mov.f64 	%fd94, 0d4000000000000000;
	add.rn.f64 	%fd102, %fd34, %fd94;
$L__BB0_38:
	setp.eq.f32 	%p73, %f12, 0f3F800000;
	selp.f64 	%fd95, 0d3FF0000000000000, %fd102, %p73;
	add.f64 	%fd96, %fd33, %fd95;
	cvt.rn.f32.f64 	%f24, %fd96;
	setp.gt.f32 	%p74, %f26, %f24;
	selp.b32 	%r95, %r96, %r95, %p74;
$L__BB0_39:
	ld.param.u64 	%rd32, [_Z21find_nearest_centroidPfS_S_S_iifPi_param_7];
	cvta.to.global.u64 	%rd28, %rd32;
	mul.wide.s32 	%rd29, %r1, 4;
	add.s64 	%rd30, %rd28, %rd29;
	st.global.u32 	[%rd30], %r95;
$L__BB0_40:
	ret;

}
.func  (.param .b64 func_retval0) __internal_accurate_pow(
	.param .b64 __internal_accurate_pow_param_0
)
{
	.reg .pred 	%p<8>;
	.reg .b32 	%r<49>;
	.reg .b32 	%f<3>;
	.reg .b64 	%fd<109>;

	ld.param.f64 	%fd10, [__internal_accurate_pow_param_0];
	{
	.reg .b32 %temp; 
	mov.b64 	{%temp, %r46}, %fd10;
	}
	{
	.reg .b32 %temp; 
	mov.b64 	{%r45, %temp}, %fd10;
	}
	shr.u32 	%r47, %r46, 20;
	setp.gt.u32 	%p1, %r46, 1048575;
	@%p1 bra 	$L__BB1_2;
	mul.f64 	%fd11, %fd10, 0d4350000000000000;
	{
	.reg .b32 %temp; 
	mov.b64 	{%temp, %r46}, %fd11;
	}
	{
	.reg .b32 %temp; 
	mov.b64 	{%r45, %temp}, %fd11;
	}
	shr.u32 	%r16, %r46, 20;
	add.s32 	%r47, %r16, -54;
$L__BB1_2:
	add.s32 	%r48, %r47, -1023;
	and.b32  	%r17, %r46, -2146435073;
	or.b32  	%r18, %r17, 1072693248;
	mov.b64 	%fd107, {%r45, %r18};
	setp.lt.u32 	%p2, %r18, 1073127583;
	@%p2 bra 	$L__BB1_4;
	{
	.reg .b32 %temp; 
	mov.b64 	{%r19, %temp}, %fd107;
	}
	{
	.reg .b32 %temp; 
	mov.b64 	{%temp, %r20}, %fd107;
	}
	add.s32 	%r21, %r20, -1048576;
	mov.b64 	%fd107, {%r19, %r21};
	add.s32 	%r48, %r47, -1022;
$L__BB1_4:
	add.f64 	%fd12, %fd107, 0dBFF0000000000000;
	add.f64 	%fd13, %fd107, 0d3FF0000000000000;
	rcp.approx.ftz.f64 	%fd14, %fd13;
	neg.f64 	%fd15, %fd13;
	fma.rn.f64 	%fd16, %fd15, %fd14, 0d3FF0000000000000;
	fma.rn.f64 	%fd17, %fd16, %fd16, %fd16;
	fma.rn.f64 	%fd18, %fd17, %fd14, %fd14;
	mul.f64 	%fd19, %fd12, %fd18;
	fma.rn.f64 	%fd20, %fd12, %fd18, %fd19;
	mul.f64 	%fd21, %fd20, %fd20;
	fma.rn.f64 	%fd22, %fd21, 0d3EB0F5FF7D2CAFE2, 0d3ED0F5D241AD3B5A;
	fma.rn.f64 	%fd23, %fd22, %fd21, 0d3EF3B20A75488A3F;
	fma.rn.f64 	%fd24, %fd23, %fd21, 0d3F1745CDE4FAECD5;
	fma.rn.f64 	%fd25, %fd24, %fd21, 0d3F3C71C7258A578B;
	fma.rn.f64 	%fd26, %fd25, %fd21, 0d3F6249249242B910;
	fma.rn.f64 	%fd27, %fd26, %fd21, 0d3F89999999999DFB;
	sub.f64 	%fd28, %fd12, %fd20;
	add.f64 	%fd29, %fd28, %fd28;
	neg.f64 	%fd30, %fd20;
	fma.rn.f64 	%fd31, %fd30, %fd12, %fd29;
	mul.f64 	%fd32, %fd18, %fd31;
	fma.rn.f64 	%fd33, %fd21, %fd27, 0d3FB5555555555555;
	mov.f64 	%fd34, 0d3FB5555555555555;
	sub.f64 	%fd35, %fd34, %fd33;
	fma.rn.f64 	%fd36, %fd21, %fd27, %fd35;
	add.f64 	%fd37, %fd36, 0dBC46A4CB00B9E7B0;
	add.f64 	%fd38, %fd33, %fd37;
	sub.f64 	%fd39, %fd33, %fd38;
	add.f64 	%fd40, %fd37, %fd39;
	mul.rn.f64 	%fd41, %fd20, %fd20;
	neg.f64 	%fd42, %fd41;
	fma.rn.f64 	%fd43, %fd20, %fd20, %fd42;
	{
	.reg .b32 %temp; 
	mov.b64 	{%r22, %temp}, %fd32;
	}
	{
	.reg .b32 %temp; 
	mov.b64 	{%temp, %r23}, %fd32;
	}
	add.s32 	%r24, %r23, 1048576;
	mov.b64 	%fd44, {%r22, %r24};
	fma.rn.f64 	%fd45, %fd20, %fd44, %fd43;
	mul.rn.f64 	%fd46, %fd41, %fd20;
	neg.f64 	%fd47, %fd46;
	fma.rn.f64 	%fd48, %fd41, %fd20, %fd47;
	fma.rn.f64 	%fd49, %fd41, %fd32, %fd48;
	fma.rn.f64 	%fd50, %fd45, %fd20, %fd49;
	mul.rn.f64 	%fd51, %fd38, %fd46;
	neg.f64 	%fd52, %fd51;
	fma.rn.f64 	%fd53, %fd38, %fd46, %fd52;
	fma.rn.f64 	%fd54, %fd38, %fd50, %fd53;
	fma.rn.f64 	%fd55, %fd40, %fd46, %fd54;
	add.f64 	%fd56, %fd51, %fd55;
	sub.f64 	%fd57, %fd51, %fd56;
	add.f64 	%fd58, %fd55, %fd57;
	add.f64 	%fd59, %fd20, %fd56;
	sub.f64 	%fd60, %fd20, %fd59;
	add.f64 	%fd61, %fd56, %fd60;
	add.f64 	%fd62, %fd58, %fd61;
	add.f64 	%fd63, %fd32, %fd62;
	add.f64 	%fd64, %fd59, %fd63;
	sub.f64 	%fd65, %fd59, %fd64;
	add.f64 	%fd66, %fd63, %fd65;
	xor.b32  	%r25, %r48, -2147483648;
	mov.b32 	%r26, 1127219200;
	mov.b64 	%fd67, {%r25, %r26};
	mov.b32 	%r27, -2147483648;
	mov.b64 	%fd68, {%r27, %r26};
	sub.f64 	%fd69, %fd67, %fd68;
	fma.rn.f64 	%fd70, %fd69, 0d3FE62E42FEFA39EF, %fd64;
	fma.rn.f64 	%fd71, %fd69, 0dBFE62E42FEFA39EF, %fd70;
	sub.f64 	%fd72, %fd71, %fd64;
	sub.f64 	%fd73, %fd66, %fd72;
	fma.rn.f64 	%fd74, %fd69, 0d3C7ABC9E3B39803F, %fd73;
	add.f64 	%fd75, %fd70, %fd74;
	sub.f64 	%fd76, %fd70, %fd75;
	add.f64 	%fd77, %fd74, %fd76;
	mov.f64 	%fd78, 0d4000000000000000;
	{
	.reg .b32 %temp; 
	mov.b64 	{%temp, %r28}, %fd78;
	}
	{
	.reg .b32 %temp; 
	mov.b64 	{%r29, %temp}, %fd78;
	}
	shl.b32 	%r30, %r28, 1;
	setp.gt.u32 	%p3, %r30, -33554433;
	and.b32  	%r31, %r28, -15728641;
	selp.b32 	%r32, %r31, %r28, %p3;
	mov.b64 	%fd79, {%r29, %r32};
	mul.rn.f64 	%fd80, %fd75, %fd79;
	neg.f64 	%fd81, %fd80;
	fma.rn.f64 	%fd82, %fd75, %fd79, %fd81;
	fma.rn.f64 	%fd83, %fd77, %fd79, %fd82;
	add.f64 	%fd4, %fd80, %fd83;
	sub.f64 	%fd84, %fd80, %fd4;
	add.f64 	%fd5, %fd83, %fd84;
	fma.rn.f64 	%fd85, %fd4, 0d3FF71547652B82FE, 0d4338000000000000;
	{
	.reg .b32 %temp; 
	mov.b64 	{%r13, %temp}, %fd85;
	}
	mov.f64 	%fd86, 0dC338000000000000;
	add.rn.f64 	%fd87, %fd85, %fd86;
	fma.rn.f64 	%fd88, %fd87, 0dBFE62E42FEFA39EF, %fd4;
	fma.rn.f64 	%fd89, %fd87, 0dBC7ABC9E3B39803F, %fd88;
	fma.rn.f64 	%fd90, %fd89, 0d3E5ADE1569CE2BDF, 0d3E928AF3FCA213EA;
	fma.rn.f64 	%fd91, %fd90, %fd89, 0d3EC71DEE62401315;
	fma.rn.f64 	%fd92, %fd91, %fd89, 0d3EFA01997C89EB71;
	fma.rn.f64 	%fd93, %fd92, %fd89, 0d3F2A01A014761F65;
	fma.rn.f64 	%fd94, %fd93, %fd89, 0d3F56C16C1852B7AF;
	fma.rn.f64 	%fd95, %fd94, %fd89, 0d3F81111111122322;
	fma.rn.f64 	%fd96, %fd95, %fd89, 0d3FA55555555502A1;
	fma.rn.f64 	%fd97, %fd96, %fd89, 0d3FC5555555555511;
	fma.rn.f64 	%fd98, %fd97, %fd89, 0d3FE000000000000B;
	fma.rn.f64 	%fd99, %fd98, %fd89, 0d3FF0000000000000;
	fma.rn.f64 	%fd100, %fd99, %fd89, 0d3FF0000000000000;
	{
	.reg .b32 %temp; 
	mov.b64 	{%r14, %temp}, %fd100;
	}
	{
	.reg .b32 %temp; 
	mov.b64 	{%temp, %r15}, %fd100;
	}
	shl.b32 	%r33, %r13, 20;
	add.s32 	%r34, %r33, %r15;
	mov.b64 	%fd108, {%r14, %r34};
	{
	.reg .b32 %temp; 
	mov.b64 	{%temp, %r35}, %fd4;
	}
	mov.b32 	%f2, %r35;
	abs.f32 	%f1, %f2;
	setp.lt.f32 	%p4, %f1, 0f4086232B;
	@%p4 bra 	$L__BB1_7;
	setp.lt.f64 	%p5, %fd4, 0d0000000000000000;
	add.f64 	%fd101, %fd4, 0d7FF0000000000000;
	selp.f64 	%fd108, 0d0000000000000000, %fd101, %p5;
	setp.geu.f32 	%p6, %f1, 0f40874800;
	@%p6 bra 	$L__BB1_7;
	shr.u32 	%r36, %r13, 31;
	add.s32 	%r37, %r13, %r36;
	shr.s32 	%r38, %r37, 1;
	shl.b32 	%r39, %r38, 20;
	add.s32 	%r40, %r15, %r39;
	mov.b64 	%fd102, {%r14, %r40};
	sub.s32 	%r41, %r13, %r38;
	shl.b32 	%r42, %r41, 20;
	add.s32 	%r43, %r42, 1072693248;
	mov.b32 	%r44, 0;
	mov.b64 	%fd103, {%r44, %r43};
	mul.f64 	%fd108, %fd103, %fd102;
$L__BB1_7:
	abs.f64 	%fd104, %fd108;
	setp.eq.f64 	%p7, %fd104, 0d7FF0000000000000;
	fma.rn.f64 	%fd105, %fd108, %fd5, %fd108;
	selp.f64 	%fd106, %fd108, %fd105, %p7;
	st.param.f64 	[func_retval0], %fd106;
	ret;

}


// ===== COMPILED SASS (sm_100) =====

	.target	sm_100

	.elftype	@"ET_EXEC"


//--------------------- .note.nv.tkinfo           --------------------------
	.section	.note.nv.tkinfo,"",@"SHT_NOTE"
	.sectionflags	@"SHF_NOTE_NV_TKINFO"
	.tkinfo
        /*0018*/ 	.word	0x00000002
        /*0030*/ 	.string	""
        /*0030*/ 	.string	"ptxas"
        /*0030*/ 	.string	"Cuda compilation tools, release 13.0, V13.0.88"
        /*0030*/ 	.string	"Build cuda_13.0.r13.0/compiler.36424714_0"
        /*0030*/ 	.string	"-arch sm_100 -m 64 "



//--------------------- .note.nv.cuinfo           --------------------------
	.section	.note.nv.cuinfo,"",@"SHT_NOTE"
	.sectionflags	@"SHF_NOTE_NV_CUINFO"
        /*0018*/ 	.short	0x0002
        /*001a*/ 	.short	0x0064
        /*001c*/ 	.short	0x0082
	.zero		2


//--------------------- .nv.info                  --------------------------
	.section	.nv.info,"",@"SHT_CUDA_INFO"
	.align	4


	//----- nvinfo : EIATTR_REGCOUNT
	.align		4
        /*0000*/ 	.byte	0x04, 0x2f
        /*0002*/ 	.short	(.L_2 - .L_1)
	.align		4
.L_1:
        /*0004*/ 	.word	index@(_Z21find_nearest_centroidPfS_S_S_iifPi)
        /*0008*/ 	.word	0x00000028


	//----- nvinfo : EIATTR_FRAME_SIZE
	.align		4
.L_2:
        /*000c*/ 	.byte	0x04, 0x11
        /*000e*/ 	.short	(.L_4 - .L_3)
	.align		4
.L_3:
        /*0010*/ 	.word	index@($_Z21find_nearest_centroidPfS_S_S_iifPi$__internal_accurate_pow)
        /*0014*/ 	.word	0x00000010


	//----- nvinfo : EIATTR_FRAME_SIZE
	.align		4
.L_4:
        /*0018*/ 	.byte	0x04, 0x11
        /*001a*/ 	.short	(.L_6 - .L_5)
	.align		4
.L_5:
        /*001c*/ 	.word	index@(_Z21find_nearest_centroidPfS_S_S_iifPi)
        /*0020*/ 	.word	0x00000010


	//----- nvinfo : EIATTR_MIN_STACK_SIZE
	.align		4
.L_6:
        /*0024*/ 	.byte	0x04, 0x12
        /*0026*/ 	.short	(.L_8 - .L_7)
	.align		4
.L_7:
        /*0028*/ 	.word	index@(_Z21find_nearest_centroidPfS_S_S_iifPi)
        /*002c*/ 	.word	0x00000010
.L_8:


//--------------------- .nv.compat                --------------------------
	.section	.nv.compat,"",@"SHT_CUDA_COMPAT_INFO"
	.align	4
        /*0000*/ 	.byte	0x02, 0x09, 0x00, 0x00, 0x02, 0x02, 0x01, 0x00, 0x02, 0x05, 0x05, 0x00, 0x03, 0x07, 0x01, 0x01
        /*0010*/ 	.byte	0x02, 0x03, 0x00, 0x00, 0x02, 0x06, 0x01, 0x00, 0x04, 0x0b, 0x08, 0x00, 0x01, 0x00, 0x00, 0x00
        /*0020*/ 	.byte	0x00, 0x00, 0x00, 0x00


//--------------------- .nv.info._Z21find_nearest_centroidPfS_S_S_iifPi --------------------------
	.section	.nv.info._Z21find_nearest_centroidPfS_S_S_iifPi,"",@"SHT_CUDA_INFO"
	.sectionflags	@""
	.align	4


	//----- nvinfo : EIATTR_CUDA_API_VERSION
	.align		4
        /*0000*/ 	.byte	0x04, 0x37
        /*0002*/ 	.short	(.L_10 - .L_9)
.L_9:
        /*0004*/ 	.word	0x00000082


	//----- nvinfo : EIATTR_KPARAM_INFO
	.align		4
.L_10:
        /*0008*/ 	.byte	0x04, 0x17
        /*000a*/ 	.short	(.L_12 - .L_11)
.L_11:
        /*000c*/ 	.word	0x00000000
        /*0010*/ 	.short	0x0007
        /*0012*/ 	.short	0x0030
        /*0014*/ 	.byte	0x00, 0xf5, 0x21, 0x00


	//----- nvinfo : EIATTR_KPARAM_INFO
	.align		4
.L_12:
        /*0018*/ 	.byte	0x04, 0x17
        /*001a*/ 	.short	(.L_14 - .L_13)
.L_13:
        /*001c*/ 	.word	0x00000000
        /*0020*/ 	.short	0x0006
        /*0022*/ 	.short	0x0028
        /*0024*/ 	.byte	0x00, 0xf0, 0x11, 0x00


	//----- nvinfo : EIATTR_KPARAM_INFO
	.align		4
.L_14:
        /*0028*/ 	.byte	0x04, 0x17
        /*002a*/ 	.short	(.L_16 - .L_15)
.L_15:
        /*002c*/ 	.word	0x00000000
        /*0030*/ 	.short	0x0005
        /*0032*/ 	.short	0x0024
        /*0034*/ 	.byte	0x00, 0xf0, 0x11, 0x00


	//----- nvinfo : EIATTR_KPARAM_INFO
	.align		4
.L_16:
        /*0038*/ 	.byte	0x04, 0x17
        /*003a*/ 	.short	(.L_18 - .L_17)
.L_17:
        /*003c*/ 	.word	0x00000000
        /*0040*/ 	.short	0x0004
        /*0042*/ 	.short	0x0020
        /*0044*/ 	.byte	0x00, 0xf0, 0x11, 0x00


	//----- nvinfo : EIATTR_KPARAM_INFO
	.align		4
.L_18:
        /*0048*/ 	.byte	0x04, 0x17
        /*004a*/ 	.short	(.L_20 - .L_19)
.L_19:
        /*004c*/ 	.word	0x00000000
        /*0050*/ 	.short	0x0003
        /*0052*/ 	.short	0x0018
        /*0054*/ 	.byte	0x00, 0xf5, 0x21, 0x00


	//----- nvinfo : EIATTR_KPARAM_INFO
	.align		4
.L_20:
        /*0058*/ 	.byte	0x04, 0x17
        /*005a*/ 	.short	(.L_22 - .L_21)
.L_21:
        /*005c*/ 	.word	0x00000000
        /*0060*/ 	.short	0x0002
        /*0062*/ 	.short	0x0010
        /*0064*/ 	.byte	0x00, 0xf5, 0x21, 0x00


	//----- nvinfo : EIATTR_KPARAM_INFO
	.align		4
.L_22:
        /*0068*/ 	.byte	0x04, 0x17
        /*006a*/ 	.short	(.L_24 - .L_23)
.L_23:
        /*006c*/ 	.word	0x00000000
        /*0070*/ 	.short	0x0001
        /*0072*/ 	.short	0x0008
        /*0074*/ 	.byte	0x00, 0xf5, 0x21, 0x00


	//----- nvinfo : EIATTR_KPARAM_INFO
	.align		4
.L_24:
        /*0078*/ 	.byte	0x04, 0x17
        /*007a*/ 	.short	(.L_26 - .L_25)
.L_25:
        /*007c*/ 	.word	0x00000000
        /*0080*/ 	.short	0x0000
        /*0082*/ 	.short	0x0000
        /*0084*/ 	.byte	0x00, 0xf5, 0x21, 0x00


	//----- nvinfo : EIATTR_SPARSE_MMA_MASK
	.align		4
.L_26:
        /*0088*/ 	.byte	0x03, 0x50
        /*008a*/ 	.short	0x0000


	//----- nvinfo : EIATTR_MAXREG_COUNT
	.align		4
        /*008c*/ 	.byte	0x03, 0x1b
        /*008e*/ 	.short	0x00ff


	//----- nvinfo : EIATTR_EXTERNS
	.align		4
        /*0090*/ 	.byte	0x04, 0x0f
        /*0092*/ 	.short	(.L_28 - .L_27)


	//   ....[0]....
	.align		4
.L_27:
        /*0094*/ 	.word	index@(vprintf)


	//----- nvinfo : EIATTR_MERCURY_ISA_VERSION
	.align		4
.L_28:
        /*0098*/ 	.byte	0x03, 0x5f
        /*009a*/ 	.short	0x0101


	//----- nvinfo : EIATTR_VRC_CTA_INIT_COUNT
	.align		4
        /*009c*/ 	.byte	0x02, 0x4a
	.zero		1
	.zero		1


	//----- nvinfo : EIATTR_SYSCALL_OFFSETS
	.align		4
        /*00a0*/ 	.byte	0x04, 0x46
        /*00a2*/ 	.short	(.L_30 - .L_29)


	//   ....[0]....
.L_29:
        /*00a4*/ 	.word	0x00000200


	//----- nvinfo : EIATTR_EXIT_INSTR_OFFSETS
	.align		4
.L_30:
        /*00a8*/ 	.byte	0x04, 0x1c
        /*00aa*/ 	.short	(.L_32 - .L_31)


	//   ....[0]....
.L_31:
        /*00ac*/ 	.word	0x000000b0


	//   ....[1]....
        /*00b0*/ 	.word	0x000010d0


	//----- nvinfo : EIATTR_CRS_STACK_SIZE
	.align		4
.L_32:
        /*00b4*/ 	.byte	0x04, 0x1e
        /*00b6*/ 	.short	(.L_34 - .L_33)
.L_33:
        /*00b8*/ 	.word	0x00000000


	//----- nvinfo : EIATTR_CBANK_PARAM_SIZE
	.align		4
.L_34:
        /*00bc*/ 	.byte	0x03, 0x19
        /*00be*/ 	.short	0x0038


	//----- nvinfo : EIATTR_PARAM_CBANK
	.align		4
        /*00c0*/ 	.byte	0x04, 0x0a
        /*00c2*/ 	.short	(.L_36 - .L_35)
	.align		4
.L_35:
        /*00c4*/ 	.word	index@(.nv.constant0._Z21find_nearest_centroidPfS_S_S_iifPi)
        /*00c8*/ 	.short	0x0380
        /*00ca*/ 	.short	0x0038


	//----- nvinfo : EIATTR_SW_WAR
	.align		4
.L_36:
        /*00cc*/ 	.byte	0x04, 0x36
        /*00ce*/ 	.short	(.L_38 - .L_37)
.L_37:
        /*00d0*/ 	.word	0x00000008
.L_38:


//--------------------- .nv.callgraph             --------------------------
	.section	.nv.callgraph,"",@"SHT_CUDA_CALLGRAPH"
	.align	4
	.sectionentsize	8
	.align		4
        /*0000*/ 	.word	0x00000000
	.align		4
        /*0004*/ 	.word	0xffffffff
	.align		4
        /*0008*/ 	.word	index@(_Z21find_nearest_centroidPfS_S_S_iifPi)
	.align		4
        /*000c*/ 	.word	index@(vprintf)
	.align		4
        /*0010*/ 	.word	0x00000000
	.align		4
        /*0014*/ 	.word	0xfffffffe
	.align		4
        /*0018*/ 	.word	0x00000000
	.align		4
        /*001c*/ 	.word	0xfffffffd
	.align		4
        /*0020*/ 	.word	0x00000000
	.align		4
        /*0024*/ 	.word	0xfffffffc


//--------------------- .nv.constant4             --------------------------
	.section	.nv.constant4,"a",@progbits
	.align	8
	.align		8
.nv.constant4:
        /*0000*/ 	.dword	vprintf
	.align		8
        /*0008*/ 	.dword	$str


//--------------------- .text._Z21find_nearest_centroidPfS_S_S_iifPi --------------------------
	.section	.text._Z21find_nearest_centroidPfS_S_S_iifPi,"ax",@progbits
	.align	128
        .global         _Z21find_nearest_centroidPfS_S_S_iifPi
        .type           _Z21find_nearest_centroidPfS_S_S_iifPi,@function
        .size           _Z21find_nearest_centroidPfS_S_S_iifPi,(.L_x_31 - _Z21find_nearest_centroidPfS_S_S_iifPi)
        .other          _Z21find_nearest_centroidPfS_S_S_iifPi,@"STO_CUDA_ENTRY STV_DEFAULT"
_Z21find_nearest_centroidPfS_S_S_iifPi:
.text._Z21find_nearest_centroidPfS_S_S_iifPi:
[----:B------:R-:W0:Y:S01]  /*0000*/  LDC R1, c[0x0][0x37c] ;  /* 0x0000df00ff017b82 */ /* 0x000e220000000800 */
[----:B------:R-:W1:Y:S01]  /*0010*/  S2R R2, SR_TID.X ;  /* 0x0000000000027919 */ /* 0x000e620000002100 */
[----:B------:R-:W2:Y:S01]  /*0020*/  LDCU UR6, c[0x0][0x3a0] ;  /* 0x00007400ff0677ac */ /* 0x000ea20008000800 */
[----:B0-----:R-:W-:Y:S01]  /*0030*/  VIADD R1, R1, 0xfffffff0 ;  /* 0xfffffff001017836 */ /* 0x001fe20000000000 */
[----:B------:R-:W1:Y:S01]  /*0040*/  S2R R3, SR_CTAID.X ;  /* 0x0000000000037919 */ /* 0x000e620000002500 */
[----:B------:R-:W0:Y:S01]  /*0050*/  LDCU UR4, c[0x0][0x2f8] ;  /* 0x00005f00ff0477ac */ /* 0x000e220008000800 */
[----:B------:R-:W3:Y:S02]  /*0060*/  LDCU UR5, c[0x0][0x2fc] ;  /* 0x00005f80ff0577ac */ /* 0x000ee40008000800 */
[----:B0-----:R-:W-:-:S05]  /*0070*/  IADD3 R6, P1, PT, R1, UR4, RZ ;  /* 0x0000000401067c10 */ /* 0x001fca000ff3e0ff */
[----:B---3--:R-:W-:Y:S02]  /*0080*/  IMAD.X R7, RZ, RZ, UR5, P1 ;  /* 0x00000005ff077e24 */ /* 0x008fe400088e06ff */
[----:B-1----:R-:W-:-:S05]  /*0090*/  IMAD R2, R3, 0x200, R2 ;  /* 0x0000020003027824 */ /* 0x002fca00078e0202 */
[----:B--2---:R-:W-:-:S13]  /*00a0*/  ISETP.GE.AND P0, PT, R2, UR6, PT ;  /* 0x0000000602007c0c */ /* 0x004fda000bf06270 */
[----:B------:R-:W-:Y:S05]  /*00b0*/  @P0 EXIT ;  /* 0x000000000000094d */ /* 0x000fea0003800000 */
[----:B------:R-:W0:Y:S01]  /*00c0*/  LDCU UR4, c[0x0][0x3a8] ;  /* 0x00007500ff0477ac */ /* 0x000e220008000800 */
[----:B------:R-:W-:Y:S01]  /*00d0*/  ISETP.NE.AND P0, PT, R2, 0x7bc, PT ;  /* 0x000007bc0200780c */ /* 0x000fe20003f05270 */
[----:B------:R-:W-:Y:S01]  /*00e0*/  BSSY.RECONVERGENT B6, `(.L_x_0) ;  /* 0x0000013000067945 */ /* 0x000fe20003800200 */
[----:B------:R-:W1:Y:S01]  /*00f0*/  LDCU.64 UR36, c[0x0][0x358] ;  /* 0x00006b00ff2477ac */ /* 0x000e620008000a00 */
[----:B------:R-:W2:Y:S01]  /*0100*/  LDCU UR38, c[0x0][0x3a4] ;  /* 0x00007480ff2677ac */ /* 0x000ea20008000800 */
[----:B0-----:R-:W-:-:S09]  /*0110*/  IMAD.U32 R16, RZ, RZ, UR4 ;  /* 0x00000004ff107e24 */ /* 0x001fd2000f8e00ff */
[----:B------:R-:W-:Y:S05]  /*0120*/  @P0 BRA `(.L_x_1) ;  /* 0x0000000000380947 */ /* 0x000fea0003800000 */
[----:B------:R-:W1:Y:S08]  /*0130*/  LDC.64 R14, c[0x0][0x380] ;  /* 0x0000e000ff0e7b82 */ /* 0x000e700000000a00 */
[----:B------:R-:W0:Y:S01]  /*0140*/  LDC.64 R18, c[0x0][0x388] ;  /* 0x0000e200ff127b82 */ /* 0x000e220000000a00 */
[----:B------:R-:W-:Y:S01]  /*0150*/  MOV R3, 0x0 ;  /* 0x0000000000037802 */ /* 0x000fe20000000f00 */
[----:B------:R-:W3:Y:S01]  /*0160*/  LDCU.64 UR4, c[0x4][0x8] ;  /* 0x01000100ff0477ac */ /* 0x000ee20008000a00 */
[----:B-1----:R-:W4:Y:S04]  /*0170*/  LDG.E R0, desc[UR36][R14.64+0x1ef0] ;  /* 0x001ef0240e007981 */ /* 0x002f28000c1e1900 */
[----:B0-----:R-:W5:Y:S01]  /*0180*/  LDG.E R10, desc[UR36][R18.64+0x1ef0] ;  /* 0x001ef024120a7981 */ /* 0x001f62000c1e1900 */
[----:B------:R0:W1:Y:S01]  /*0190*/  LDC.64 R12, c[0x4][R3] ;  /* 0x01000000030c7b82 */ /* 0x0000620000000a00 */
[----:B---3--:R-:W-:-:S02]  /*01a0*/  IMAD.U32 R4, RZ, RZ, UR4 ;  /* 0x00000004ff047e24 */ /* 0x008fc4000f8e00ff */
[----:B------:R-:W-:Y:S01]  /*01b0*/  IMAD.U32 R5, RZ, RZ, UR5 ;  /* 0x00000005ff057e24 */ /* 0x000fe2000f8e00ff */
[----:B----4-:R-:W-:Y:S08]  /*01c0*/  F2F.F64.F32 R8, R0 ;  /* 0x0000000000087310 */ /* 0x010ff00000201800 */
[----:B-----5:R-:W3:Y:S02]  /*01d0*/  F2F.F64.F32 R10, R10 ;  /* 0x0000000a000a7310 */ /* 0x020ee40000201800 */
[----:B-1-3--:R0:W-:Y:S02]  /*01e0*/  STL.128 [R1], R8 ;  /* 0x0000000801007387 */ /* 0x00a1e40000100c00 */
[----:B------:R-:W-:-:S07]  /*01f0*/  LEPC R20, `(.L_x_1) ;  /* 0x000000001014794e */ /* 0x000fce0000000000 */
[----:B0-2---:R-:W-:Y:S05]  /*0200*/  CALL.ABS.NOINC R12 ;  /* 0x000000000c007343 */ /* 0x005fea0003c00000 */
.L_x_1:
[----:B-12---:R-:W-:Y:S05]  /*0210*/  BSYNC.RECONVERGENT B6 ;  /* 0x0000000000067941 */ /* 0x006fea0003800200 */
.L_x_0:
[----:B------:R-:W0:Y:S01]  /*0220*/  LDCU UR4, c[0x0][0x3a4] ;  /* 0x00007480ff0477ac */ /* 0x000e220008000800 */
[----:B------:R-:W-:Y:S02]  /*0230*/  IMAD.MOV.U32 R7, RZ, RZ, -0x1 ;  /* 0xffffffffff077424 */ /* 0x000fe400078e00ff */
[----:B0-----:R-:W-:-:S05]  /*0240*/  IMAD.U32 R6, RZ, RZ, UR4 ;  /* 0x00000004ff067e24 */ /* 0x001fca000f8e00ff */
[----:B------:R-:W-:-:S13]  /*0250*/  ISETP.GE.AND P0, PT, R6, 0x1, PT ;  /* 0x000000010600780c */ /* 0x000fda0003f06270 */
[----:B------:R-:W-:Y:S05]  /*0260*/  @!P0 BRA `(.L_x_2) ;  /* 0x0000000c008c8947 */ /* 0x000fea0003800000 */
[----:B------:R-:W0:Y:S08]  /*0270*/  LDC.64 R8, c[0x0][0x380] ;  /* 0x0000e000ff087b82 */ /* 0x000e300000000a00 */
[----:B------:R-:W1:Y:S01]  /*0280*/  LDC.64 R10, c[0x0][0x388] ;  /* 0x0000e200ff0a7b82 */ /* 0x000e620000000a00 */
[----:B0-----:R-:W-:-:S05]  /*0290*/  IMAD.WIDE R8, R2, 0x4, R8 ;  /* 0x0000000402087825 */ /* 0x001fca00078e0208 */
[----:B------:R0:W5:Y:S01]  /*02a0*/  LDG.E R5, desc[UR36][R8.64] ;  /* 0x0000002408057981 */ /* 0x000162000c1e1900 */
[----:B-1----:R-:W-:-:S05]  /*02b0*/  IMAD.WIDE R10, R2, 0x4, R10 ;  /* 0x00000004020a7825 */ /* 0x002fca00078e020a */
[----:B------:R0:W5:Y:S01]  /*02c0*/  LDG.E R4, desc[UR36][R10.64] ;  /* 0x000000240a047981 */ /* 0x000162000c1e1900 */
[----:B------:R-:W-:Y:S01]  /*02d0*/  ISETP.NE.AND P0, PT, R6, 0x1, PT ;  /* 0x000000010600780c */ /* 0x000fe20003f05270 */
[----:B------:R-:W-:Y:S02]  /*02e0*/  IMAD.MOV.U32 R7, RZ, RZ, -0x1 ;  /* 0xffffffffff077424 */ /* 0x000fe400078e00ff */
[----:B------:R-:W-:-:S10]  /*02f0*/  IMAD.MOV.U32 R0, RZ, RZ, RZ ;  /* 0x000000ffff007224 */ /* 0x000fd400078e00ff */
[----:B0-----:R-:W-:Y:S05]  /*0300*/  @!P0 BRA `(.L_x_3) ;  /* 0x0000000800488947 */ /* 0x001fea0003800000 */
[----:B------:R-:W0:Y:S01]  /*0310*/  LDCU.128 UR4, c[0x0][0x390] ;  /* 0x00007200ff0477ac */ /* 0x000e220008000c00 */
[----:B------:R-:W-:Y:S01]  /*0320*/  BSSY.RECONVERGENT B0, `(.L_x_4) ;  /* 0x000008f000007945 */ /* 0x000fe20003800200 */
[----:B------:R-:W-:Y:S02]  /*0330*/  IMAD.MOV.U32 R7, RZ, RZ, -0x1 ;  /* 0xffffffffff077424 */ /* 0x000fe400078e00ff */
[----:B------:R-:W-:Y:S01]  /*0340*/  IMAD.MOV.U32 R0, RZ, RZ, RZ ;  /* 0x000000ffff007224 */ /* 0x000fe200078e00ff */
[----:B0-----:R-:W-:Y:S02]  /*0350*/  UIADD3 UR6, UP0, UPT, UR6, 0x4, URZ ;  /* 0x0000000406067890 */ /* 0x001fe4000ff1e0ff */
[----:B------:R-:W-:Y:S02]  /*0360*/  UIADD3 UR4, UP1, UPT, UR4, 0x4, URZ ;  /* 0x0000000404047890 */ /* 0x000fe4000ff3e0ff */
[----:B------:R-:W-:Y:S02]  /*0370*/  UIADD3.X UR7, UPT, UPT, URZ, UR7, URZ, UP0, !UPT ;  /* 0x00000007ff077290 */ /* 0x000fe400087fe4ff */
[----:B------:R-:W-:Y:S01]  /*0380*/  UIADD3.X UR5, UPT, UPT, URZ, UR5, URZ, UP1, !UPT ;  /* 0x00000005ff057290 */ /* 0x000fe20008ffe4ff */
[----:B------:R-:W-:-:S02]  /*0390*/  IMAD.U32 R10, RZ, RZ, UR6 ;  /* 0x00000006ff0a7e24 */ /* 0x000fc4000f8e00ff */
[----:B------:R-:W-:Y:S02]  /*03a0*/  IMAD.U32 R12, RZ, RZ, UR4 ;  /* 0x00000004ff0c7e24 */ /* 0x000fe4000f8e00ff */
[----:B------:R-:W-:Y:S02]  /*03b0*/  IMAD.U32 R11, RZ, RZ, UR7 ;  /* 0x00000007ff0b7e24 */ /* 0x000fe4000f8e00ff */
[----:B------:R-:W-:-:S07]  /*03c0*/  IMAD.U32 R13, RZ, RZ, UR5 ;  /* 0x00000005ff0d7e24 */ /* 0x000fce000f8e00ff */
.L_x_19:
[----:B------:R-:W2:Y:S01]  /*03d0*/  LDG.E R8, desc[UR36][R12.64+-0x4] ;  /* 0xfffffc240c087981 */ /* 0x000ea2000c1e1900 */
[----:B------:R-:W-:Y:S01]  /*03e0*/  BSSY.RECONVERGENT B1, `(.L_x_5) ;  /* 0x0000007000017945 */ /* 0x000fe20003800200 */
[----:B------:R-:W-:Y:S01]  /*03f0*/  MOV R6, 0x450 ;  /* 0x0000045000067802 */ /* 0x000fe20000000f00 */
[----:B--2--5:R-:W-:-:S04]  /*0400*/  FADD R8, R5, -R8 ;  /* 0x8000000805087221 */ /* 0x024fc80000000000 */
[----:B------:R-:W0:Y:S02]  /*0410*/  F2F.F64.F32 R36, R8 ;  /* 0x0000000800247310 */ /* 0x000e240000201800 */
[----:B0-----:R-:W-:-:S10]  /*0420*/  DADD R18, -RZ, |R36| ;  /* 0x00000000ff127229 */ /* 0x001fd40000000524 */
[----:B------:R-:W-:-:S07]  /*0430*/  IMAD.MOV.U32 R3, RZ, RZ, R19 ;  /* 0x000000ffff037224 */ /* 0x000fce00078e0013 */
[----:B------:R-:W-:Y:S05]  /*0440*/  CALL.REL.NOINC `($_Z21find_nearest_centroidPfS_S_S_iifPi$__internal_accurate_pow) ;  /* 0x0000000c00247944 */ /* 0x000fea0003c00000 */
[----:B------:R-:W-:Y:S05]  /*0450*/  BSYNC.RECONVERGENT B1 ;  /* 0x0000000000017941 */ /* 0x000fea0003800200 */
.L_x_5:
[----:B------:R-:W2:Y:S01]  /*0460*/  LDG.E R9, desc[UR36][R10.64+-0x4] ;  /* 0xfffffc240a097981 */ /* 0x000ea2000c1e1900 */
[----:B------:R-:W-:Y:S01]  /*0470*/  DADD R14, R36, 2 ;  /* 0x40000000240e7429 */ /* 0x000fe20000000000 */
[C---:B------:R-:W-:Y:S01]  /*0480*/  FSETP.NEU.AND P1, PT, R8.reuse, RZ, PT ;  /* 0x000000ff0800720b */ /* 0x040fe20003f2d000 */
[----:B------:R-:W-:Y:S01]  /*0490*/  BSSY.RECONVERGENT B1, `(.L_x_6) ;  /* 0x0000011000017945 */ /* 0x000fe20003800200 */
[----:B------:R-:W-:-:S07]  /*04a0*/  FSETP.NEU.AND P0, PT, R8, 1, PT ;  /* 0x3f8000000800780b */ /* 0x000fce0003f0d000 */
[----:B------:R-:W-:Y:S02]  /*04b0*/  LOP3.LUT R14, R15, 0x7ff00000, RZ, 0xc0, !PT ;  /* 0x7ff000000f0e7812 */ /* 0x000fe400078ec0ff */
[----:B------:R-:W-:Y:S02]  /*04c0*/  FSEL R15, R22, RZ, P1 ;  /* 0x000000ff160f7208 */ /* 0x000fe40000800000 */
[----:B------:R-:W-:Y:S02]  /*04d0*/  ISETP.NE.AND P2, PT, R14, 0x7ff00000, PT ;  /* 0x7ff000000e00780c */ /* 0x000fe40003f45270 */
[----:B------:R-:W-:Y:S01]  /*04e0*/  FSEL R14, R3, RZ, P1 ;  /* 0x000000ff030e7208 */ /* 0x000fe20000800000 */
[----:B--2---:R-:W-:-:S04]  /*04f0*/  FADD R9, R4, -R9 ;  /* 0x8000000904097221 */ /* 0x004fc80000000000 */
[----:B------:R-:W0:Y:S02]  /*0500*/  F2F.F64.F32 R34, R9 ;  /* 0x0000000900227310 */ /* 0x000e240000201800 */
[----:B0-----:R-:W-:-:S10]  /*0510*/  DADD R20, -RZ, |R34| ;  /* 0x00000000ff147229 */ /* 0x001fd40000000522 */
[----:B------:R-:W-:Y:S01]  /*0520*/  IMAD.MOV.U32 R18, RZ, RZ, R20 ;  /* 0x000000ffff127224 */ /* 0x000fe200078e0014 */
[----:B------:R-:W-:Y:S06]  /*0530*/  @P2 BRA `(.L_x_7) ;  /* 0x0000000000182947 */ /* 0x000fec0003800000 */
[----:B------:R-:W-:-:S13]  /*0540*/  FSETP.NAN.AND P1, PT, R8, R8, PT ;  /* 0x000000080800720b */ /* 0x000fda0003f28000 */
[----:B------:R-:W-:Y:S01]  /*0550*/  @P1 DADD R14, R36, 2 ;  /* 0x40000000240e1429 */ /* 0x000fe20000000000 */
[----:B------:R-:W-:Y:S10]  /*0560*/  @P1 BRA `(.L_x_7) ;  /* 0x00000000000c1947 */ /* 0x000ff40003800000 */
[----:B------:R-:W-:-:S14]  /*0570*/  DSETP.NEU.AND P1, PT, |R36|, +INF , PT ;  /* 0x7ff000002400742a */ /* 0x000fdc0003f2d200 */
[----:B------:R-:W-:Y:S02]  /*0580*/  @!P1 IMAD.MOV.U32 R14, RZ, RZ, 0x0 ;  /* 0x00000000ff0e9424 */ /* 0x000fe400078e00ff */
[----:B------:R-:W-:-:S07]  /*0590*/  @!P1 IMAD.MOV.U32 R15, RZ, RZ, 0x7ff00000 ;  /* 0x7ff00000ff0f9424 */ /* 0x000fce00078e00ff */
.L_x_7:
[----:B------:R-:W-:Y:S05]  /*05a0*/  BSYNC.RECONVERGENT B1 ;  /* 0x0000000000017941 */ /* 0x000fea0003800200 */
.L_x_6:
[----:B------:R-:W-:Y:S01]  /*05b0*/  BSSY.RECONVERGENT B1, `(.L_x_8) ;  /* 0x0000006000017945 */ /* 0x000fe20003800200 */
[----:B------:R-:W-:Y:S01]  /*05c0*/  FSEL R36, R14, RZ, P0 ;  /* 0x000000ff0e247208 */ /* 0x000fe20000000000 */
[----:B------:R-:W-:Y:S01]  /*05d0*/  IMAD.MOV.U32 R3, RZ, RZ, R21 ;  /* 0x000000ffff037224 */ /* 0x000fe200078e0015 */
[----:B------:R-:W-:Y:S02]  /*05e0*/  FSEL R37, R15, 1.875, P0 ;  /* 0x3ff000000f257808 */ /* 0x000fe40000000000 */
[----:B------:R-:W-:-:S07]  /*05f0*/  MOV R6, 0x610 ;  /* 0x0000061000067802 */ /* 0x000fce0000000f00 */
[----:B------:R-:W-:Y:S05]  /*0600*/  CALL.REL.NOINC `($_Z21find_nearest_centroidPfS_S_S_iifPi$__internal_accurate_pow) ;  /* 0x0000000800b47944 */ /* 0x000fea0003c00000 */
[----:B------:R-:W-:Y:S05]  /*0610*/  BSYNC.RECONVERGENT B1 ;  /* 0x0000000000017941 */ /* 0x000fea0003800200 */
.L_x_8:
        /* <DEDUP_REMOVED lines=9> */
[----:B--2---:R-:W-:-:S10]  /*06b0*/  FADD R8, R5, -R8 ;  /* 0x8000000805087221 */ /* 0x004fd40000000000 */
[----:B------:R-:W-:Y:S05]  /*06c0*/  @P2 BRA `(.L_x_10) ;  /* 0x0000000000182947 */ /* 0x000fea0003800000 */
[----:B------:R-:W-:-:S13]  /*06d0*/  FSETP.NAN.AND P1, PT, R9, R9, PT ;  /* 0x000000090900720b */ /* 0x000fda0003f28000 */
[----:B------:R-:W-:Y:S01]  /*06e0*/  @P1 DADD R14, R34, 2 ;  /* 0x40000000220e1429 */ /* 0x000fe20000000000 */
[----:B------:R-:W-:Y:S10]  /*06f0*/  @P1 BRA `(.L_x_10) ;  /* 0x00000000000c1947 */ /* 0x000ff40003800000 */
[----:B------:R-:W-:-:S14]  /*0700*/  DSETP.NEU.AND P1, PT, |R34|, +INF , PT ;  /* 0x7ff000002200742a */ /* 0x000fdc0003f2d200 */
[----:B------:R-:W-:Y:S02]  /*0710*/  @!P1 IMAD.MOV.U32 R14, RZ, RZ, 0x0 ;  /* 0x00000000ff0e9424 */ /* 0x000fe400078e00ff */
[----:B------:R-:W-:-:S07]  /*0720*/  @!P1 IMAD.MOV.U32 R15, RZ, RZ, 0x7ff00000 ;  /* 0x7ff00000ff0f9424 */ /* 0x000fce00078e00ff */
.L_x_10:
[----:B------:R-:W-:Y:S05]  /*0730*/  BSYNC.RECONVERGENT B1 ;  /* 0x0000000000017941 */ /* 0x000fea0003800200 */
.L_x_9:
[----:B------:R-:W-:Y:S01]  /*0740*/  FSEL R14, R14, RZ, P0 ;  /* 0x000000ff0e0e7208 */ /* 0x000fe20000000000 */
[----:B------:R-:W0:Y:S01]  /*0750*/  F2F.F64.F32 R34, R8 ;  /* 0x0000000800227310 */ /* 0x000e220000201800 */
[----:B------:R-:W-:Y:S01]  /*0760*/  FSEL R15, R15, 1.875, P0 ;  /* 0x3ff000000f0f7808 */ /* 0x000fe20000000000 */
[----:B------:R-:W-:Y:S01]  /*0770*/  BSSY.RECONVERGENT B1, `(.L_x_11) ;  /* 0x000000a000017945 */ /* 0x000fe20003800200 */
[----:B------:R-:W-:-:S04]  /*0780*/  MOV R6, 0x810 ;  /* 0x0000081000067802 */ /* 0x000fc80000000f00 */
[----:B------:R-:W-:Y:S02]  /*0790*/  DADD R36, R36, R14 ;  /* 0x0000000024247229 */ /* 0x000fe4000000000e */
[----:B0-----:R-:W-:-:S08]  /*07a0*/  DADD R18, -RZ, |R34| ;  /* 0x00000000ff127229 */ /* 0x001fd00000000522 */
[----:B------:R-:W0:Y:S02]  /*07b0*/  F2F.F32.F64 R37, R36 ;  /* 0x0000002400257310 */ /* 0x000e240000301000 */
[----:B------:R-:W-:Y:S01]  /*07c0*/  IMAD.MOV.U32 R3, RZ, RZ, R19 ;  /* 0x000000ffff037224 */ /* 0x000fe200078e0013 */
[----:B0-----:R-:W-:-:S04]  /*07d0*/  FSETP.GT.AND P0, PT, R16, R37, PT ;  /* 0x000000251000720b */ /* 0x001fc80003f04000 */
[----:B------:R-:W-:Y:S02]  /*07e0*/  FSEL R16, R37, R16, P0 ;  /* 0x0000001025107208 */ /* 0x000fe40000000000 */
[----:B------:R-:W-:-:S07]  /*07f0*/  SEL R7, R0, R7, P0 ;  /* 0x0000000700077207 */ /* 0x000fce0000000000 */
[----:B------:R-:W-:Y:S05]  /*0800*/  CALL.REL.NOINC `($_Z21find_nearest_centroidPfS_S_S_iifPi$__internal_accurate_pow) ;  /* 0x0000000800347944 */ /* 0x000fea0003c00000 */
[----:B------:R-:W-:Y:S05]  /*0810*/  BSYNC.RECONVERGENT B1 ;  /* 0x0000000000017941 */ /* 0x000fea0003800200 */
.L_x_11:
[----:B------:R-:W-:Y:S01]  /*0820*/  DADD R14, R34, 2 ;  /* 0x40000000220e7429 */ /* 0x000fe20000000000 */
[----:B------:R-:W-:Y:S01]  /*0830*/  FSETP.NEU.AND P0, PT, R8, RZ, PT ;  /* 0x000000ff0800720b */ /* 0x000fe20003f0d000 */
[----:B------:R-:W-:Y:S08]  /*0840*/  BSSY.RECONVERGENT B1, `(.L_x_12) ;  /* 0x000000e000017945 */ /* 0x000ff00003800200 */
[----:B------:R-:W-:-:S02]  /*0850*/  LOP3.LUT R14, R15, 0x7ff00000, RZ, 0xc0, !PT ;  /* 0x7ff000000f0e7812 */ /* 0x000fc400078ec0ff */
[----:B------:R-:W-:Y:S02]  /*0860*/  FSEL R15, R22, RZ, P0 ;  /* 0x000000ff160f7208 */ /* 0x000fe40000000000 */
[----:B------:R-:W-:Y:S02]  /*0870*/  ISETP.NE.AND P1, PT, R14, 0x7ff00000, PT ;  /* 0x7ff000000e00780c */ /* 0x000fe40003f25270 */
[----:B------:R-:W-:-:S11]  /*0880*/  FSEL R14, R3, RZ, P0 ;  /* 0x000000ff030e7208 */ /* 0x000fd60000000000 */
[----:B------:R-:W-:Y:S05]  /*0890*/  @P1 BRA `(.L_x_13) ;  /* 0x0000000000201947 */ /* 0x000fea0003800000 */
[----:B------:R-:W-:-:S13]  /*08a0*/  FSETP.NAN.AND P0, PT, R8, R8, PT ;  /* 0x000000080800720b */ /* 0x000fda0003f08000 */
[----:B------:R-:W-:Y:S05]  /*08b0*/  @P0 BRA `(.L_x_14) ;  /* 0x0000000000140947 */ /* 0x000fea0003800000 */
[----:B------:R-:W-:-:S14]  /*08c0*/  DSETP.NEU.AND P0, PT, |R34|, +INF , PT ;  /* 0x7ff000002200742a */ /* 0x000fdc0003f0d200 */
[----:B------:R-:W-:Y:S05]  /*08d0*/  @P0 BRA `(.L_x_13) ;  /* 0x0000000000100947 */ /* 0x000fea0003800000 */
[----:B------:R-:W-:Y:S02]  /*08e0*/  IMAD.MOV.U32 R14, RZ, RZ, 0x0 ;  /* 0x00000000ff0e7424 */ /* 0x000fe400078e00ff */
[----:B------:R-:W-:Y:S01]  /*08f0*/  IMAD.MOV.U32 R15, RZ, RZ, 0x7ff00000 ;  /* 0x7ff00000ff0f7424 */ /* 0x000fe200078e00ff */
[----:B------:R-:W-:Y:S06]  /*0900*/  BRA `(.L_x_13) ;  /* 0x0000000000047947 */ /* 0x000fec0003800000 */
.L_x_14:
[----:B------:R-:W-:-:S11]  /*0910*/  DADD R14, R34, 2 ;  /* 0x40000000220e7429 */ /* 0x000fd60000000000 */
.L_x_13:
[----:B------:R-:W-:Y:S05]  /*0920*/  BSYNC.RECONVERGENT B1 ;  /* 0x0000000000017941 */ /* 0x000fea0003800200 */
.L_x_12:
[----:B------:R-:W2:Y:S01]  /*0930*/  LDG.E R9, desc[UR36][R10.64] ;  /* 0x000000240a097981 */ /* 0x000ea2000c1e1900 */
[----:B------:R-:W-:Y:S01]  /*0940*/  FSETP.NEU.AND P0, PT, R8, 1, PT ;  /* 0x3f8000000800780b */ /* 0x000fe20003f0d000 */
[----:B------:R-:W-:Y:S01]  /*0950*/  BSSY.RECONVERGENT B1, `(.L_x_15) ;  /* 0x0000009000017945 */ /* 0x000fe20003800200 */
[----:B------:R-:W-:Y:S02]  /*0960*/  MOV R6, 0x9e0 ;  /* 0x000009e000067802 */ /* 0x000fe40000000f00 */
[----:B------:R-:W-:Y:S02]  /*0970*/  FSEL R36, R14, RZ, P0 ;  /* 0x000000ff0e247208 */ /* 0x000fe40000000000 */
[----:B------:R-:W-:Y:S01]  /*0980*/  FSEL R37, R15, 1.875, P0 ;  /* 0x3ff000000f257808 */ /* 0x000fe20000000000 */
[----:B--2---:R-:W-:-:S04]  /*0990*/  FADD R9, R4, -R9 ;  /* 0x8000000904097221 */ /* 0x004fc80000000000 */
[----:B------:R-:W0:Y:S02]  /*09a0*/  F2F.F64.F32 R34, R9 ;  /* 0x0000000900227310 */ /* 0x000e240000201800 */
[----:B0-----:R-:W-:-:S10]  /*09b0*/  DADD R18, -RZ, |R34| ;  /* 0x00000000ff127229 */ /* 0x001fd40000000522 */
[----:B------:R-:W-:-:S07]  /*09c0*/  IMAD.MOV.U32 R3, RZ, RZ, R19 ;  /* 0x000000ffff037224 */ /* 0x000fce00078e0013 */
[----:B------:R-:W-:Y:S05]  /*09d0*/  CALL.REL.NOINC `($_Z21find_nearest_centroidPfS_S_S_iifPi$__internal_accurate_pow) ;  /* 0x0000000400c07944 */ /* 0x000fea0003c00000 */
[----:B------:R-:W-:Y:S05]  /*09e0*/  BSYNC.RECONVERGENT B1 ;  /* 0x0000000000017941 */ /* 0x000fea0003800200 */
.L_x_15:
        /* <DEDUP_REMOVED lines=15> */
.L_x_18:
[----:B------:R-:W-:-:S11]  /*0ae0*/  DADD R14, R34, 2 ;  /* 0x40000000220e7429 */ /* 0x000fd60000000000 */
.L_x_17:
[----:B------:R-:W-:Y:S05]  /*0af0*/  BSYNC.RECONVERGENT B1 ;  /* 0x0000000000017941 */ /* 0x000fea0003800200 */
.L_x_16:
[----:B------:R-:W-:Y:S01]  /*0b00*/  FSETP.NEU.AND P0, PT, R9, 1, PT ;  /* 0x3f8000000900780b */ /* 0x000fe20003f0d000 */
[----:B------:R-:W-:Y:S01]  /*0b10*/  IMAD.U32 R6, RZ, RZ, UR38 ;  /* 0x00000026ff067e24 */ /* 0x000fe2000f8e00ff */
[----:B------:R-:W-:Y:S02]  /*0b20*/  IADD3 R10, P2, PT, R10, 0x8, RZ ;  /* 0x000000080a0a7810 */ /* 0x000fe40007f5e0ff */
[----:B------:R-:W-:Y:S02]  /*0b30*/  FSEL R8, R14, RZ, P0 ;  /* 0x000000ff0e087208 */ /* 0x000fe40000000000 */
[----:B------:R-:W-:Y:S01]  /*0b40*/  FSEL R9, R15, 1.875, P0 ;  /* 0x3ff000000f097808 */ /* 0x000fe20000000000 */
[----:B------:R-:W-:Y:S01]  /*0b50*/  IMAD.X R11, RZ, RZ, R11, P2 ;  /* 0x000000ffff0b7224 */ /* 0x000fe200010e060b */
[----:B------:R-:W-:Y:S02]  /*0b60*/  LOP3.LUT R3, R6, 0x7ffffffe, RZ, 0xc0, !PT ;  /* 0x7ffffffe06037812 */ /* 0x000fe400078ec0ff */
[----:B------:R-:W-:-:S02]  /*0b70*/  IADD3 R12, P3, PT, R12, 0x8, RZ ;  /* 0x000000080c0c7810 */ /* 0x000fc40007f7e0ff */
[----:B------:R-:W-:-:S03]  /*0b80*/  DADD R36, R36, R8 ;  /* 0x0000000024247229 */ /* 0x000fc60000000008 */
[----:B------:R-:W-:-:S07]  /*0b90*/  IMAD.X R13, RZ, RZ, R13, P3 ;  /* 0x000000ffff0d7224 */ /* 0x000fce00018e060d */
[----:B------:R-:W0:Y:S02]  /*0ba0*/  F2F.F32.F64 R37, R36 ;  /* 0x0000002400257310 */ /* 0x000e240000301000 */
[----:B0-----:R-:W-:-:S04]  /*0bb0*/  FSETP.GT.AND P0, PT, R16, R37, PT ;  /* 0x000000251000720b */ /* 0x001fc80003f04000 */
[----:B------:R-:W-:-:S09]  /*0bc0*/  FSEL R16, R37, R16, P0 ;  /* 0x0000001025107208 */ /* 0x000fd20000000000 */
[C---:B------:R-:W-:Y:S02]  /*0bd0*/  @P0 VIADD R7, R0.reuse, 0x1 ;  /* 0x0000000100070836 */ /* 0x040fe40000000000 */
[----:B------:R-:W-:-:S05]  /*0be0*/  VIADD R0, R0, 0x2 ;  /* 0x0000000200007836 */ /* 0x000fca0000000000 */
[----:B------:R-:W-:-:S13]  /*0bf0*/  ISETP.NE.AND P1, PT, R0, R3, PT ;  /* 0x000000030000720c */ /* 0x000fda0003f25270 */
[----:B------:R-:W-:Y:S05]  /*0c00*/  @P1 BRA `(.L_x_19) ;  /* 0xfffffff400f01947 */ /* 0x000fea000383ffff */
[----:B------:R-:W-:Y:S05]  /*0c10*/  BSYNC.RECONVERGENT B0 ;  /* 0x0000000000007941 */ /* 0x000fea0003800200 */
.L_x_4:
[----:B------:R-:W-:-:S07]  /*0c20*/  IMAD.MOV.U32 R0, RZ, RZ, R3 ;  /* 0x000000ffff007224 */ /* 0x000fce00078e0003 */
.L_x_3:
[----:B------:R-:W-:Y:S01]  /*0c30*/  LOP3.LUT R3, R6, 0x1, RZ, 0xc0, !PT ;  /* 0x0000000106037812 */ /* 0x000fe200078ec0ff */
[----:B------:R-:W-:Y:S03]  /*0c40*/  BSSY.RECONVERGENT B0, `(.L_x_2) ;  /* 0x0000045000007945 */ /* 0x000fe60003800200 */
[----:B------:R-:W-:-:S13]  /*0c50*/  ISETP.NE.U32.AND P0, PT, R3, 0x1, PT ;  /* 0x000000010300780c */ /* 0x000fda0003f05070 */
[----:B------:R-:W-:Y:S05]  /*0c60*/  @P0 BRA `(.L_x_20) ;  /* 0x0000000400080947 */ /* 0x000fea0003800000 */
[----:B------:R-:W0:Y:S02]  /*0c70*/  LDC.64 R12, c[0x0][0x390] ;  /* 0x0000e400ff0c7b82 */ /* 0x000e240000000a00 */
[----:B0-----:R-:W-:-:S05]  /*0c80*/  IMAD.WIDE.U32 R12, R0, 0x4, R12 ;  /* 0x00000004000c7825 */ /* 0x001fca00078e000c */
        /* <DEDUP_REMOVED lines=9> */
.L_x_21:
        /* <DEDUP_REMOVED lines=15> */
.L_x_24:
[----:B------:R-:W-:-:S11]  /*0e10*/  DADD R12, R8, 2 ;  /* 0x40000000080c7429 */ /* 0x000fd60000000000 */
.L_x_23:
[----:B------:R-:W-:Y:S05]  /*0e20*/  BSYNC.RECONVERGENT B1 ;  /* 0x0000000000017941 */ /* 0x000fea0003800200 */
.L_x_22:
[----:B------:R-:W0:Y:S02]  /*0e30*/  LDC.64 R14, c[0x0][0x398] ;  /* 0x0000e600ff0e7b82 */ /* 0x000e240000000a00 */
[----:B0-----:R-:W-:-:S06]  /*0e40*/  IMAD.WIDE.U32 R14, R0, 0x4, R14 ;  /* 0x00000004000e7825 */ /* 0x001fcc00078e000e */
        /* <DEDUP_REMOVED lines=12> */
.L_x_25:
        /* <DEDUP_REMOVED lines=15> */
.L_x_28:
[----:B------:R-:W-:-:S11]  /*1000*/  DADD R12, R4, 2 ;  /* 0x40000000040c7429 */ /* 0x000fd60000000000 */
.L_x_27:
[----:B------:R-:W-:Y:S05]  /*1010*/  BSYNC.RECONVERGENT B1 ;  /* 0x0000000000017941 */ /* 0x000fea0003800200 */
.L_x_26:
[----:B------:R-:W-:-:S04]  /*1020*/  FSETP.NEU.AND P0, PT, R8, 1, PT ;  /* 0x3f8000000800780b */ /* 0x000fc80003f0d000 */
[----:B------:R-:W-:Y:S02]  /*1030*/  FSEL R4, R12, RZ, P0 ;  /* 0x000000ff0c047208 */ /* 0x000fe40000000000 */
[----:B------:R-:W-:-:S06]  /*1040*/  FSEL R5, R13, 1.875, P0 ;  /* 0x3ff000000d057808 */ /* 0x000fcc0000000000 */
[----:B------:R-:W-:-:S10]  /*1050*/  DADD R10, R10, R4 ;  /* 0x000000000a0a7229 */ /* 0x000fd40000000004 */
[----:B------:R-:W0:Y:S02]  /*1060*/  F2F.F32.F64 R11, R10 ;  /* 0x0000000a000b7310 */ /* 0x000e240000301000 */
[----:B0-----:R-:W-:-:S04]  /*1070*/  FSETP.GT.AND P0, PT, R16, R11, PT ;  /* 0x0000000b1000720b */ /* 0x001fc80003f04000 */
[----:B------:R-:W-:-:S09]  /*1080*/  SEL R7, R0, R7, P0 ;  /* 0x0000000700077207 */ /* 0x000fd20000000000 */
.L_x_20:
[----:B------:R-:W-:Y:S05]  /*1090*/  BSYNC.RECONVERGENT B0 ;  /* 0x0000000000007941 */ /* 0x000fea0003800200 */
.L_x_2:
[----:B-----5:R-:W0:Y:S02]  /*10a0*/  LDC.64 R4, c[0x0][0x3b0] ;  /* 0x0000ec00ff047b82 */ /* 0x020e240000000a00 */
[----:B0-----:R-:W-:-:S05]  /*10b0*/  IMAD.WIDE R2, R2, 0x4, R4 ;  /* 0x0000000402027825 */ /* 0x001fca00078e0204 */
[----:B------:R-:W-:Y:S01]  /*10c0*/  STG.E desc[UR36][R2.64], R7 ;  /* 0x0000000702007986 */ /* 0x000fe2000c101924 */
[----:B------:R-:W-:Y:S05]  /*10d0*/  EXIT ;  /* 0x000000000000794d */ /* 0x000fea0003800000 */
        .type           $_Z21find_nearest_centroidPfS_S_S_iifPi$__internal_accurate_pow,@function
        .size           $_Z21find_nearest_centroidPfS_S_S_iifPi$__internal_accurate_pow,(.L_x_31 - $_Z21find_nearest_centroidPfS_S_S_iifPi$__internal_accurate_pow)
$_Z21find_nearest_centroidPfS_S_S_iifPi$__internal_accurate_pow:
[----:B------:R-:W-:Y:S01]  /*10e0*/  ISETP.GT.U32.AND P0, PT, R3, 0xfffff, PT ;  /* 0x000fffff0300780c */ /* 0x000fe20003f04070 */
[--C-:B------:R-:W-:Y:S01]  /*10f0*/  IMAD.MOV.U32 R19, RZ, RZ, R3.reuse ;  /* 0x000000ffff137224 */ /* 0x100fe200078e0003 */
[----:B------:R-:W-:Y:S01]  /*1100*/  UMOV UR4, 0x7d2cafe2 ;  /* 0x7d2cafe200047882 */ /* 0x000fe20000000000 */
[--C-:B------:R-:W-:Y:S01]  /*1110*/  IMAD.MOV.U32 R17, RZ, RZ, R3.reuse ;  /* 0x000000ffff117224 */ /* 0x100fe200078e0003 */
[----:B------:R-:W-:Y:S01]  /*1120*/  UMOV UR5, 0x3eb0f5ff ;  /* 0x3eb0f5ff00057882 */ /* 0x000fe20000000000 */
[----:B------:R-:W-:Y:S01]  /*1130*/  IMAD.MOV.U32 R22, RZ, RZ, 0x41ad3b5a ;  /* 0x41ad3b5aff167424 */ /* 0x000fe200078e00ff */
[----:B------:R-:W-:Y:S01]  /*1140*/  SHF.R.U32.HI R3, RZ, 0x14, R3 ;  /* 0x00000014ff037819 */ /* 0x000fe20000011603 */
[----:B------:R-:W-:Y:S01]  /*1150*/  IMAD.MOV.U32 R23, RZ, RZ, 0x3ed0f5d2 ;  /* 0x3ed0f5d2ff177424 */ /* 0x000fe200078e00ff */
[----:B------:R-:W-:Y:S01]  /*1160*/  UMOV UR6, 0x3b39803f ;  /* 0x3b39803f00067882 */ /* 0x000fe20000000000 */
[----:B------:R-:W-:-:S04]  /*1170*/  UMOV UR7, 0x3c7abc9e ;  /* 0x3c7abc9e00077882 */ /* 0x000fc80000000000 */
[----:B------:R-:W-:-:S10]  /*1180*/  @!P0 DMUL R14, R18, 1.80143985094819840000e+16 ;  /* 0x43500000120e8828 */ /* 0x000fd40000000000 */
[----:B------:R-:W-:Y:S01]  /*1190*/  @!P0 IMAD.MOV.U32 R17, RZ, RZ, R15 ;  /* 0x000000ffff118224 */ /* 0x000fe200078e000f */
[----:B------:R-:W-:Y:S01]  /*11a0*/  @!P0 LEA.HI R3, R15, 0xffffffca, RZ, 0xc ;  /* 0xffffffca0f038811 */ /* 0x000fe200078f60ff */
[----:B------:R-:W-:Y:S02]  /*11b0*/  @!P0 IMAD.MOV.U32 R18, RZ, RZ, R14 ;  /* 0x000000ffff128224 */ /* 0x000fe400078e000e */
[----:B------:R-:W-:Y:S01]  /*11c0*/  IMAD.MOV.U32 R15, RZ, RZ, 0x43300000 ;  /* 0x43300000ff0f7424 */ /* 0x000fe200078e00ff */
[----:B------:R-:W-:Y:S01]  /*11d0*/  LOP3.LUT R17, R17, 0x800fffff, RZ, 0xc0, !PT ;  /* 0x800fffff11117812 */ /* 0x000fe200078ec0ff */
[----:B------:R-:W-:Y:S02]  /*11e0*/  IMAD.MOV.U32 R20, RZ, RZ, R18 ;  /* 0x000000ffff147224 */ /* 0x000fe400078e0012 */
[----:B------:R-:W-:Y:S01]  /*11f0*/  IMAD.MOV.U32 R18, RZ, RZ, RZ ;  /* 0x000000ffff127224 */ /* 0x000fe200078e00ff */
[----:B------:R-:W-:Y:S01]  /*1200*/  LOP3.LUT R21, R17, 0x3ff00000, RZ, 0xfc, !PT ;  /* 0x3ff0000011157812 */ /* 0x000fe200078efcff */
[----:B------:R-:W-:-:S03]  /*1210*/  VIADD R14, R3, 0xfffffc01 ;  /* 0xfffffc01030e7836 */ /* 0x000fc60000000000 */
[----:B------:R-:W-:-:S13]  /*1220*/  ISETP.GE.U32.AND P1, PT, R21, 0x3ff6a09f, PT ;  /* 0x3ff6a09f1500780c */ /* 0x000fda0003f26070 */
[----:B------:R-:W-:Y:S02]  /*1230*/  @P1 VIADD R17, R21, 0xfff00000 ;  /* 0xfff0000015111836 */ /* 0x000fe40000000000 */
[----:B------:R-:W-:Y:S02]  /*1240*/  @P1 VIADD R14, R3, 0xfffffc02 ;  /* 0xfffffc02030e1836 */ /* 0x000fe40000000000 */
[----:B------:R-:W-:-:S03]  /*1250*/  @P1 IMAD.MOV.U32 R21, RZ, RZ, R17 ;  /* 0x000000ffff151224 */ /* 0x000fc600078e0011 */
[----:B------:R-:W-:-:S03]  /*1260*/  LOP3.LUT R14, R14, 0x80000000, RZ, 0x3c, !PT ;  /* 0x800000000e0e7812 */ /* 0x000fc600078e3cff */
[C---:B------:R-:W-:Y:S02]  /*1270*/  DADD R24, R20.reuse, 1 ;  /* 0x3ff0000014187429 */ /* 0x040fe40000000000 */
[----:B------:R-:W-:-:S04]  /*1280*/  DADD R20, R20, -1 ;  /* 0xbff0000014147429 */ /* 0x000fc80000000000 */
[----:B------:R-:W0:Y:S02]  /*1290*/  MUFU.RCP64H R19, R25 ;  /* 0x0000001900137308 */ /* 0x000e240000001800 */
[----:B0-----:R-:W-:-:S08]  /*12a0*/  DFMA R28, -R24, R18, 1 ;  /* 0x3ff00000181c742b */ /* 0x001fd00000000112 */
[----:B------:R-:W-:-:S08]  /*12b0*/  DFMA R28, R28, R28, R28 ;  /* 0x0000001c1c1c722b */ /* 0x000fd0000000001c */
[----:B------:R-:W-:-:S08]  /*12c0*/  DFMA R28, R18, R28, R18 ;  /* 0x0000001c121c722b */ /* 0x000fd00000000012 */
[----:B------:R-:W-:-:S08]  /*12d0*/  DMUL R18, R20, R28 ;  /* 0x0000001c14127228 */ /* 0x000fd00000000000 */
[----:B------:R-:W-:-:S08]  /*12e0*/  DFMA R18, R20, R28, R18 ;  /* 0x0000001c1412722b */ /* 0x000fd00000000012 */
[CC--:B------:R-:W-:Y:S02]  /*12f0*/  DMUL R26, R18.reuse, R18.reuse ;  /* 0x00000012121a7228 */ /* 0x0c0fe40000000000 */
[----:B------:R-:W-:-:S06]  /*1300*/  DMUL R30, R18, R18 ;  /* 0x00000012121e7228 */ /* 0x000fcc0000000000 */
[----:B------:R-:W-:Y:S01]  /*1310*/  DFMA R22, R26, UR4, R22 ;  /* 0x000000041a167c2b */ /* 0x000fe20008000016 */
[----:B------:R-:W-:Y:S01]  /*1320*/  UMOV UR4, 0x75488a3f ;  /* 0x75488a3f00047882 */ /* 0x000fe20000000000 */
[----:B------:R-:W-:-:S06]  /*1330*/  UMOV UR5, 0x3ef3b20a ;  /* 0x3ef3b20a00057882 */ /* 0x000fcc0000000000 */
[----:B------:R-:W-:Y:S01]  /*1340*/  DFMA R24, R26, R22, UR4 ;  /* 0x000000041a187e2b */ /* 0x000fe20008000016 */
[----:B------:R-:W-:Y:S01]  /*1350*/  UMOV UR4, 0xe4faecd5 ;  /* 0xe4faecd500047882 */ /* 0x000fe20000000000 */
[----:B------:R-:W-:Y:S01]  /*1360*/  UMOV UR5, 0x3f1745cd ;  /* 0x3f1745cd00057882 */ /* 0x000fe20000000000 */
[----:B------:R-:W-:-:S05]  /*1370*/  DADD R22, R20, -R18 ;  /* 0x0000000014167229 */ /* 0x000fca0000000812 */
[----:B------:R-:W-:Y:S01]  /*1380*/  DFMA R24, R26, R24, UR4 ;  /* 0x000000041a187e2b */ /* 0x000fe20008000018 */
[----:B------:R-:W-:Y:S01]  /*1390*/  UMOV UR4, 0x258a578b ;  /* 0x258a578b00047882 */ /* 0x000fe20000000000 */
[----:B------:R-:W-:Y:S01]  /*13a0*/  UMOV UR5, 0x3f3c71c7 ;  /* 0x3f3c71c700057882 */ /* 0x000fe20000000000 */
[----:B------:R-:W-:-:S05]  /*13b0*/  DADD R22, R22, R22 ;  /* 0x0000000016167229 */ /* 0x000fca0000000016 */
[----:B------:R-:W-:Y:S01]  /*13c0*/  DFMA R24, R26, R24, UR4 ;  /* 0x000000041a187e2b */ /* 0x000fe20008000018 */
[----:B------:R-:W-:Y:S01]  /*13d0*/  UMOV UR4, 0x9242b910 ;  /* 0x9242b91000047882 */ /* 0x000fe20000000000 */
[----:B------:R-:W-:Y:S01]  /*13e0*/  UMOV UR5, 0x3f624924 ;  /* 0x3f62492400057882 */ /* 0x000fe20000000000 */
[----:B------:R-:W-:-:S05]  /*13f0*/  DFMA R22, R20, -R18, R22 ;  /* 0x800000121416722b */ /* 0x000fca0000000016 */
[----:B------:R-:W-:Y:S01]  /*1400*/  DFMA R24, R26, R24, UR4 ;  /* 0x000000041a187e2b */ /* 0x000fe20008000018 */
[----:B------:R-:W-:Y:S01]  /*1410*/  UMOV UR4, 0x99999dfb ;  /* 0x99999dfb00047882 */ /* 0x000fe20000000000 */
[----:B------:R-:W-:Y:S01]  /*1420*/  UMOV UR5, 0x3f899999 ;  /* 0x3f89999900057882 */ /* 0x000fe20000000000 */
[----:B------:R-:W-:-:S05]  /*1430*/  DMUL R22, R28, R22 ;  /* 0x000000161c167228 */ /* 0x000fca0000000000 */
[----:B------:R-:W-:Y:S01]  /*1440*/  DFMA R24, R26, R24, UR4 ;  /* 0x000000041a187e2b */ /* 0x000fe20008000018 */
[----:B------:R-:W-:Y:S01]  /*1450*/  UMOV UR4, 0x55555555 ;  /* 0x5555555500047882 */ /* 0x000fe20000000000 */
[----:B------:R-:W-:-:S06]  /*1460*/  UMOV UR5, 0x3fb55555 ;  /* 0x3fb5555500057882 */ /* 0x000fcc0000000000 */
[----:B------:R-:W-:-:S08]  /*1470*/  DFMA R20, R26, R24, UR4 ;  /* 0x000000041a147e2b */ /* 0x000fd00008000018 */
[----:B------:R-:W-:Y:S01]  /*1480*/  DADD R28, -R20, UR4 ;  /* 0x00000004141c7e29 */ /* 0x000fe20008000100 */
[----:B------:R-:W-:Y:S01]  /*1490*/  UMOV UR4, 0xb9e7b0 ;  /* 0x00b9e7b000047882 */ /* 0x000fe20000000000 */
[----:B------:R-:W-:-:S06]  /*14a0*/  UMOV UR5, 0x3c46a4cb ;  /* 0x3c46a4cb00057882 */ /* 0x000fcc0000000000 */
[----:B------:R-:W-:Y:S02]  /*14b0*/  DFMA R26, R26, R24, R28 ;  /* 0x000000181a1a722b */ /* 0x000fe4000000001c */
[----:B------:R-:W-:Y:S01]  /*14c0*/  DFMA R28, R18, R18, -R30 ;  /* 0x00000012121c722b */ /* 0x000fe2000000081e */
[----:B------:R-:W-:Y:S02]  /*14d0*/  VIADD R25, R23, 0x100000 ;  /* 0x0010000017197836 */ /* 0x000fe40000000000 */
[----:B------:R-:W-:-:S03]  /*14e0*/  IMAD.MOV.U32 R24, RZ, RZ, R22 ;  /* 0x000000ffff187224 */ /* 0x000fc600078e0016 */
[----:B------:R-:W-:Y:S01]  /*14f0*/  DADD R26, R26, -UR4 ;  /* 0x800000041a1a7e29 */ /* 0x000fe20008000000 */
[----:B------:R-:W-:Y:S01]  /*1500*/  UMOV UR4, 0x80000000 ;  /* 0x8000000000047882 */ /* 0x000fe20000000000 */
[----:B------:R-:W-:Y:S01]  /*1510*/  UMOV UR5, 0x43300000 ;  /* 0x4330000000057882 */ /* 0x000fe20000000000 */
[C---:B------:R-:W-:Y:S02]  /*1520*/  DFMA R28, R18.reuse, R24, R28 ;  /* 0x00000018121c722b */ /* 0x040fe4000000001c */
[----:B------:R-:W-:Y:S02]  /*1530*/  DMUL R24, R18, R30 ;  /* 0x0000001e12187228 */ /* 0x000fe40000000000 */
[----:B------:R-:W-:Y:S01]  /*1540*/  DADD R14, R14, -UR4 ;  /* 0x800000040e0e7e29 */ /* 0x000fe20008000000 */
[----:B------:R-:W-:Y:S01]  /*1550*/  UMOV UR4, 0xfefa39ef ;  /* 0xfefa39ef00047882 */ /* 0x000fe20000000000 */
[----:B------:R-:W-:-:S04]  /*1560*/  UMOV UR5, 0x3fe62e42 ;  /* 0x3fe62e4200057882 */ /* 0x000fc80000000000 */
[----:B------:R-:W-:-:S08]  /*1570*/  DFMA R32, R18, R30, -R24 ;  /* 0x0000001e1220722b */ /* 0x000fd00000000818 */
[----:B------:R-:W-:Y:S02]  /*1580*/  DFMA R32, R22, R30, R32 ;  /* 0x0000001e1620722b */ /* 0x000fe40000000020 */
[----:B------:R-:W-:-:S06]  /*1590*/  DADD R30, R20, R26 ;  /* 0x00000000141e7229 */ /* 0x000fcc000000001a */
[----:B------:R-:W-:Y:S02]  /*15a0*/  DFMA R28, R18, R28, R32 ;  /* 0x0000001c121c722b */ /* 0x000fe40000000020 */
[----:B------:R-:W-:Y:S02]  /*15b0*/  DADD R32, R20, -R30 ;  /* 0x0000000014207229 */ /* 0x000fe4000000081e */
[----:B------:R-:W-:-:S06]  /*15c0*/  DMUL R20, R30, R24 ;  /* 0x000000181e147228 */ /* 0x000fcc0000000000 */
[----:B------:R-:W-:Y:S02]  /*15d0*/  DADD R32, R26, R32 ;  /* 0x000000001a207229 */ /* 0x000fe40000000020 */
[----:B------:R-:W-:-:S08]  /*15e0*/  DFMA R26, R30, R24, -R20 ;  /* 0x000000181e1a722b */ /* 0x000fd00000000814 */
[----:B------:R-:W-:-:S08]  /*15f0*/  DFMA R26, R30, R28, R26 ;  /* 0x0000001c1e1a722b */ /* 0x000fd0000000001a */
[----:B------:R-:W-:-:S08]  /*1600*/  DFMA R32, R32, R24, R26 ;  /* 0x000000182020722b */ /* 0x000fd0000000001a */
[----:B------:R-:W-:-:S08]  /*1610*/  DADD R24, R20, R32 ;  /* 0x0000000014187229 */ /* 0x000fd00000000020 */
[--C-:B------:R-:W-:Y:S02]  /*1620*/  DADD R26, R18, R24.reuse ;  /* 0x00000000121a7229 */ /* 0x100fe40000000018 */
[----:B------:R-:W-:-:S06]  /*1630*/  DADD R20, R20, -R24 ;  /* 0x0000000014147229 */ /* 0x000fcc0000000818 */
[----:B------:R-:W-:Y:S02]  /*1640*/  DADD R18, R18, -R26 ;  /* 0x0000000012127229 */ /* 0x000fe4000000081a */
[----:B------:R-:W-:-:S06]  /*1650*/  DADD R20, R32, R20 ;  /* 0x0000000020147229 */ /* 0x000fcc0000000014 */
[----:B------:R-:W-:-:S08]  /*1660*/  DADD R18, R24, R18 ;  /* 0x0000000018127229 */ /* 0x000fd00000000012 */
[----:B------:R-:W-:-:S08]  /*1670*/  DADD R18, R20, R18 ;  /* 0x0000000014127229 */ /* 0x000fd00000000012 */
[----:B------:R-:W-:-:S08]  /*1680*/  DADD R22, R22, R18 ;  /* 0x0000000016167229 */ /* 0x000fd00000000012 */
[----:B------:R-:W-:-:S08]  /*1690*/  DADD R20, R26, R22 ;  /* 0x000000001a147229 */ /* 0x000fd00000000016 */
[--C-:B------:R-:W-:Y:S02]  /*16a0*/  DFMA R18, R14, UR4, R20.reuse ;  /* 0x000000040e127c2b */ /* 0x100fe40008000014 */
[----:B------:R-:W-:-:S06]  /*16b0*/  DADD R26, R26, -R20 ;  /* 0x000000001a1a7229 */ /* 0x000fcc0000000814 */
[----:B------:R-:W-:Y:S02]  /*16c0*/  DFMA R24, R14, -UR4, R18 ;  /* 0x800000040e187c2b */ /* 0x000fe40008000012 */
[----:B------:R-:W-:-:S06]  /*16d0*/  DADD R26, R22, R26 ;  /* 0x00000000161a7229 */ /* 0x000fcc000000001a */
[----:B------:R-:W-:-:S08]  /*16e0*/  DADD R24, -R20, R24 ;  /* 0x0000000014187229 */ /* 0x000fd00000000118 */
[----:B------:R-:W-:-:S08]  /*16f0*/  DADD R20, R26, -R24 ;  /* 0x000000001a147229 */ /* 0x000fd00000000818 */
[----:B------:R-:W-:-:S08]  /*1700*/  DFMA R20, R14, UR6, R20 ;  /* 0x000000060e147c2b */ /* 0x000fd00008000014 */
[----:B------:R-:W-:-:S08]  /*1710*/  DADD R14, R18, R20 ;  /* 0x00000000120e7229 */ /* 0x000fd00000000014 */
[----:B------:R-:W-:Y:S02]  /*1720*/  DADD R18, R18, -R14 ;  /* 0x0000000012127229 */ /* 0x000fe4000000080e */
[----:B------:R-:W-:-:S06]  /*1730*/  DMUL R26, R14, 2 ;  /* 0x400000000e1a7828 */ /* 0x000fcc0000000000 */
[----:B------:R-:W-:Y:S02]  /*1740*/  DADD R18, R20, R18 ;  /* 0x0000000014127229 */ /* 0x000fe40000000012 */
[----:B------:R-:W-:-:S08]  /*1750*/  DFMA R24, R14, 2, -R26 ;  /* 0x400000000e18782b */ /* 0x000fd0000000081a */
[----:B------:R-:W-:Y:S01]  /*1760*/  DFMA R24, R18, 2, R24 ;  /* 0x400000001218782b */ /* 0x000fe20000000018 */
[----:B------:R-:W-:Y:S02]  /*1770*/  IMAD.MOV.U32 R18, RZ, RZ, 0x652b82fe ;  /* 0x652b82feff127424 */ /* 0x000fe400078e00ff */
[----:B------:R-:W-:-:S05]  /*1780*/  IMAD.MOV.U32 R19, RZ, RZ, 0x3ff71547 ;  /* 0x3ff71547ff137424 */ /* 0x000fca00078e00ff */
[----:B------:R-:W-:-:S08]  /*1790*/  DADD R14, R26, R24 ;  /* 0x000000001a0e7229 */ /* 0x000fd00000000018 */
[----:B------:R-:W-:Y:S02]  /*17a0*/  DFMA R18, R14, R18, 6.75539944105574400000e+15 ;  /* 0x433800000e12742b */ /* 0x000fe40000000012 */
[----:B------:R-:W-:Y:S01]  /*17b0*/  FSETP.GEU.AND P0, PT, |R15|, 4.1917929649353027344, PT ;  /* 0x4086232b0f00780b */ /* 0x000fe20003f0e200 */
[----:B------:R-:W-:-:S05]  /*17c0*/  DADD R26, R26, -R14 ;  /* 0x000000001a1a7229 */ /* 0x000fca000000080e */
[----:B------:R-:W-:-:S03]  /*17d0*/  DADD R20, R18, -6.75539944105574400000e+15 ;  /* 0xc338000012147429 */ /* 0x000fc60000000000 */
[----:B------:R-:W-:-:S05]  /*17e0*/  DADD R24, R24, R26 ;  /* 0x0000000018187229 */ /* 0x000fca000000001a */
[----:B------:R-:W-:Y:S01]  /*17f0*/  DFMA R22, R20, -UR4, R14 ;  /* 0x8000000414167c2b */ /* 0x000fe2000800000e */
[----:B------:R-:W-:Y:S01]  /*1800*/  UMOV UR4, 0x3b39803f ;  /* 0x3b39803f00047882 */ /* 0x000fe20000000000 */
[----:B------:R-:W-:-:S06]  /*1810*/  UMOV UR5, 0x3c7abc9e ;  /* 0x3c7abc9e00057882 */ /* 0x000fcc0000000000 */
[----:B------:R-:W-:Y:S01]  /*1820*/  DFMA R22, R20, -UR4, R22 ;  /* 0x8000000414167c2b */ /* 0x000fe20008000016 */
[----:B------:R-:W-:Y:S01]  /*1830*/  UMOV UR4, 0x69ce2bdf ;  /* 0x69ce2bdf00047882 */ /* 0x000fe20000000000 */
[----:B------:R-:W-:Y:S01]  /*1840*/  IMAD.MOV.U32 R20, RZ, RZ, -0x35dec16 ;  /* 0xfca213eaff147424 */ /* 0x000fe200078e00ff */
[----:B------:R-:W-:Y:S01]  /*1850*/  UMOV UR5, 0x3e5ade15 ;  /* 0x3e5ade1500057882 */ /* 0x000fe20000000000 */
[----:B------:R-:W-:-:S06]  /*1860*/  IMAD.MOV.U32 R21, RZ, RZ, 0x3e928af3 ;  /* 0x3e928af3ff157424 */ /* 0x000fcc00078e00ff */
[----:B------:R-:W-:Y:S01]  /*1870*/  DFMA R20, R22, UR4, R20 ;  /* 0x0000000416147c2b */ /* 0x000fe20008000014 */
[----:B------:R-:W-:Y:S01]  /*1880*/  UMOV UR4, 0x62401315 ;  /* 0x6240131500047882 */ /* 0x000fe20000000000 */
[----:B------:R-:W-:-:S06]  /*1890*/  UMOV UR5, 0x3ec71dee ;  /* 0x3ec71dee00057882 */ /* 0x000fcc0000000000 */
[----:B------:R-:W-:Y:S01]  /*18a0*/  DFMA R20, R22, R20, UR4 ;  /* 0x0000000416147e2b */ /* 0x000fe20008000014 */
        /* <DEDUP_REMOVED lines=20> */
[----:B------:R-:W-:-:S08]  /*19f0*/  DFMA R20, R22, R20, UR4 ;  /* 0x0000000416147e2b */ /* 0x000fd00008000014 */
[----:B------:R-:W-:-:S08]  /*1a00*/  DFMA R20, R22, R20, 1 ;  /* 0x3ff000001614742b */ /* 0x000fd00000000014 */
[----:B------:R-:W-:-:S10]  /*1a10*/  DFMA R20, R22, R20, 1 ;  /* 0x3ff000001614742b */ /* 0x000fd40000000014 */
[----:B------:R-:W-:Y:S02]  /*1a20*/  IMAD R23, R18, 0x100000, R21 ;  /* 0x0010000012177824 */ /* 0x000fe400078e0215 */
[----:B------:R-:W-:Y:S01]  /*1a30*/  IMAD.MOV.U32 R22, RZ, RZ, R20 ;  /* 0x000000ffff167224 */ /* 0x000fe200078e0014 */
[----:B------:R-:W-:Y:S06]  /*1a40*/  @!P0 BRA `(.L_x_29) ;  /* 0x0000000000308947 */ /* 0x000fec0003800000 */
[----:B------:R-:W-:Y:S01]  /*1a50*/  FSETP.GEU.AND P1, PT, |R15|, 4.2275390625, PT ;  /* 0x408748000f00780b */ /* 0x000fe20003f2e200 */
[C---:B------:R-:W-:Y:S02]  /*1a60*/  DADD R22, R14.reuse, +INF ;  /* 0x7ff000000e167429 */ /* 0x040fe40000000000 */
[----:B------:R-:W-:-:S08]  /*1a70*/  DSETP.GEU.AND P0, PT, R14, RZ, PT ;  /* 0x000000ff0e00722a */ /* 0x000fd00003f0e000 */
[----:B------:R-:W-:Y:S02]  /*1a80*/  FSEL R22, R22, RZ, P0 ;  /* 0x000000ff16167208 */ /* 0x000fe40000000000 */
[----:B------:R-:W-:Y:S02]  /*1a90*/  @!P1 LEA.HI R3, R18, R18, RZ, 0x1 ;  /* 0x0000001212039211 */ /* 0x000fe400078f08ff */
[----:B------:R-:W-:Y:S02]  /*1aa0*/  FSEL R23, R23, RZ, P0 ;  /* 0x000000ff17177208 */ /* 0x000fe40000000000 */
[----:B------:R-:W-:-:S05]  /*1ab0*/  @!P1 SHF.R.S32.HI R3, RZ, 0x1, R3 ;  /* 0x00000001ff039819 */ /* 0x000fca0000011403 */
[----:B------:R-:W-:Y:S02]  /*1ac0*/  @!P1 IMAD.IADD R14, R18, 0x1, -R3 ;  /* 0x00000001120e9824 */ /* 0x000fe400078e0a03 */
[----:B------:R-:W-:-:S03]  /*1ad0*/  @!P1 IMAD R21, R3, 0x100000, R21 ;  /* 0x0010000003159824 */ /* 0x000fc600078e0215 */
[----:B------:R-:W-:Y:S01]  /*1ae0*/  @!P1 LEA R15, R14, 0x3ff00000, 0x14 ;  /* 0x3ff000000e0f9811 */ /* 0x000fe200078ea0ff */
[----:B------:R-:W-:-:S06]  /*1af0*/  @!P1 IMAD.MOV.U32 R14, RZ, RZ, RZ ;  /* 0x000000ffff0e9224 */ /* 0x000fcc00078e00ff */
[----:B------:R-:W-:-:S11]  /*1b00*/  @!P1 DMUL R22, R20, R14 ;  /* 0x0000000e14169228 */ /* 0x000fd60000000000 */
.L_x_29:
[----:B------:R-:W-:Y:S01]  /*1b10*/  DFMA R24, R24, R22, R22 ;  /* 0x000000161818722b */ /* 0x000fe20000000016 */
[----:B------:R-:W-:Y:S01]  /*1b20*/  IMAD.MOV.U32 R14, RZ, RZ, R6 ;  /* 0x000000ffff0e7224 */ /* 0x000fe200078e0006 */
[----:B------:R-:W-:Y:S01]  /*1b30*/  DSETP.NEU.AND P0, PT, |R22|, +INF , PT ;  /* 0x7ff000001600742a */ /* 0x000fe20003f0d200 */
[----:B------:R-:W-:-:S07]  /*1b40*/  IMAD.MOV.U32 R15, RZ, RZ, 0x0 ;  /* 0x00000000ff0f7424 */ /* 0x000fce00078e00ff */
[----:B------:R-:W-:Y:S02]  /*1b50*/  FSEL R3, R22, R24, !P0 ;  /* 0x0000001816037208 */ /* 0x000fe40004000000 */
[----:B------:R-:W-:Y:S01]  /*1b60*/  FSEL R22, R23, R25, !P0 ;  /* 0x0000001917167208 */ /* 0x000fe20004000000 */
[----:B------:R-:W-:Y:S06]  /*1b70*/  RET.REL.NODEC R14 `(_Z21find_nearest_centroidPfS_S_S_iifPi) ;  /* 0xffffffe40e207950 */ /* 0x000fec0003c3ffff */
.L_x_30:
[----:B------:R-:W-:-:S00]  /*1b80*/  BRA `(.L_x_30) ;  /* 0xfffffffc00fc7947 */ /* 0x000fc0000383ffff */
[----:B------:R-:W-:-:S00]  /*1b90*/  NOP ;  /* 0x0000000000007918 */ /* 0x000fc00000000000 */
        /* <DEDUP_REMOVED lines=14> */
.L_x_31:


//--------------------- .nv.global.init           --------------------------
	.section	.nv.global.init,"aw",@progbits
.nv.global.init:
	.type		$str,@object
	.size		$str,(.L_0 - $str)
$str:
        /*0000*/ 	.byte	0x48, 0x65, 0x6c, 0x6c, 0x6f, 0x20, 0x66, 0x72, 0x6f, 0x6d, 0x20, 0x69, 0x6e, 0x64, 0x65, 0x78
        /*0010*/ 	.byte	0x20, 0x31, 0x39, 0x38, 0x30, 0x2c, 0x20, 0x49, 0x20, 0x68, 0x61, 0x76, 0x65, 0x20, 0x25, 0x66
        /*0020*/ 	.byte	0x2c, 0x20, 0x25, 0x66, 0x00
.L_0:


//--------------------- .nv.shared.reserved.0     --------------------------
	.section	.nv.shared.reserved.0,"aw",@nobits
	.weak		__nv_reservedSMEM_offset_0_alias
	.size		__nv_reservedSMEM_offset_0_alias, 0, 64
	.other		__nv_reservedSMEM_offset_0_alias,@"STO_CUDA_RESERVED_SHARED STV_DEFAULT"
__nv_reservedSMEM_offset_0_alias:
	.zero		0
	.zero		64


//--------------------- .nv.constant0._Z21find_nearest_centroidPfS_S_S_iifPi --------------------------
	.section	.nv.constant0._Z21find_nearest_centroidPfS_S_S_iifPi,"a",@progbits
	.sectionflags	@""
	.align	4
.nv.constant0._Z21find_nearest_centroidPfS_S_S_iifPi:
	.zero		952


//--------------------- SYMBOLS --------------------------

	.type		.nv.reservedSmem.offset0,@object
	.size		.nv.reservedSmem.offset0,0x4
	.type		vprintf,@function
